def matmul_kernel(
    a_ptr,
    b_ptr,
    c_ptr,
    M,
    N,
    K,
    stride_am,
    stride_ak,
    stride_bk,
    stride_bn,
    stride_cm,
    stride_cn,
    BLOCK_M: tl.constexpr,
    BLOCK_N: tl.constexpr,
    BLOCK_K: tl.constexpr,
    GROUP_M: tl.constexpr,
):
    pid = tl.program_id(axis=0)
    num_pid_m = tl.cdiv(M, BLOCK_M)
    num_pid_n = tl.cdiv(N, BLOCK_N)
    num_pid_in_group = GROUP_M * num_pid_n
    group_id = pid // num_pid_in_group
    first_pid_m = group_id * GROUP_M
    group_size_m = min(num_pid_m - first_pid_m, GROUP_M)
    pid_m = first_pid_m + ((pid % num_pid_in_group) % group_size_m)
    pid_n = (pid % num_pid_in_group) // group_size_m

    offs_am = (pid_m * BLOCK_M + tl.arange(0, BLOCK_M)) % M
    offs_bn = (pid_n * BLOCK_N + tl.arange(0, BLOCK_N)) % N
    offs_k = tl.arange(0, BLOCK_K)
    a_ptrs = a_ptr + offs_am[:, None] * stride_am + offs_k[None, :] * stride_ak
    b_ptrs = b_ptr + offs_k[:, None] * stride_bk + offs_bn[None, :] * stride_bn

    acc = tl.zeros((BLOCK_M, BLOCK_N), dtype=tl.float32)
    for kk in range(0, tl.cdiv(K, BLOCK_K)):
        a = tl.load(a_ptrs, mask=offs_k[None, :] < K - kk * BLOCK_K, other=0.0)
        b = tl.load(b_ptrs, mask=offs_k[:, None] < K - kk * BLOCK_K, other=0.0)
        acc = tl.dot(a, b, acc)
        a_ptrs += BLOCK_K * stride_ak
        b_ptrs += BLOCK_K * stride_bk

    c = acc.to(c_ptr.dtype.element_ty)
    offs_cm = pid_m * BLOCK_M + tl.arange(0, BLOCK_M)
    offs_cn = pid_n * BLOCK_N + tl.arange(0, BLOCK_N)
    c_ptrs = c_ptr + offs_cm[:, None] * stride_cm + offs_cn[None, :] * stride_cn
    mask = (offs_cm[:, None] < M) & (offs_cn[None, :] < N)
    tl.store(c_ptrs, c, mask=mask)

# config = {"BLOCK_K": 128, "BLOCK_M": 64, "BLOCK_N": 64, "GROUP_M": 4, "arch": "sm_90", "dtype": "fp16", "num_ctas": 1, "num_stages": 3, "num_warps": 4}
# arch = sm_90


// ===== COMPILED SASS (sm_90a) =====

	.target	sm_90a

	.elftype	@"ET_EXEC"


//--------------------- .note.nv.tkinfo           --------------------------
	.section	.note.nv.tkinfo,"",@"SHT_NOTE"
	.sectionflags	@"SHF_NOTE_NV_TKINFO"
	.tkinfo
        /*0018*/ 	.word	0x00000002
        /*0030*/ 	.string	""
        /*0030*/ 	.string	"ptxas"
        /*0030*/ 	.string	"Cuda compilation tools, release 13.0, V13.0.88"
        /*0030*/ 	.string	"Build cuda_13.0.r13.0/compiler.36424714_0"
        /*0030*/ 	.string	"-v  -suppress-debug-info  -lineinfo  -arch sm_90a "



//--------------------- .note.nv.cuinfo           --------------------------
	.section	.note.nv.cuinfo,"",@"SHT_NOTE"
	.sectionflags	@"SHF_NOTE_NV_CUINFO"
        /*0018*/ 	.short	0x0002
        /*001a*/ 	.short	0x005a
        /*001c*/ 	.short	0x0082
	.zero		2


//--------------------- .nv.info                  --------------------------
	.section	.nv.info,"",@"SHT_CUDA_INFO"
	.align	4


	//----- nvinfo : EIATTR_REGCOUNT
	.align		4
        /*0000*/ 	.byte	0x04, 0x2f
        /*0002*/ 	.short	(.L_1 - .L_0)
	.align		4
.L_0:
        /*0004*/ 	.word	index@(matmul_kernel)
        /*0008*/ 	.word	0x000000ff


	//----- nvinfo : EIATTR_FRAME_SIZE
	.align		4
.L_1:
        /*000c*/ 	.byte	0x04, 0x11
        /*000e*/ 	.short	(.L_3 - .L_2)
	.align		4
.L_2:
        /*0010*/ 	.word	index@(matmul_kernel)
        /*0014*/ 	.word	0x00000008


	//----- nvinfo : EIATTR_MIN_STACK_SIZE
	.align		4
.L_3:
        /*0018*/ 	.byte	0x04, 0x12
        /*001a*/ 	.short	(.L_5 - .L_4)
	.align		4
.L_4:
        /*001c*/ 	.word	index@(matmul_kernel)
        /*0020*/ 	.word	0x00000008
.L_5:


//--------------------- .nv.compat                --------------------------
	.section	.nv.compat,"",@"SHT_CUDA_COMPAT_INFO"
	.align	4
        /*0000*/ 	.byte	0x02, 0x09, 0x01, 0x00, 0x02, 0x02, 0x04, 0x00, 0x02, 0x05, 0x05, 0x00, 0x03, 0x07, 0x01, 0x01
        /*0010*/ 	.byte	0x02, 0x03, 0x00, 0x00, 0x02, 0x06, 0x01, 0x00, 0x04, 0x0b, 0x08, 0x00, 0x00, 0x00, 0x00, 0x00
        /*0020*/ 	.byte	0x00, 0x00, 0x00, 0x00


//--------------------- .nv.info.matmul_kernel    --------------------------
	.section	.nv.info.matmul_kernel,"",@"SHT_CUDA_INFO"
	.sectionflags	@""
	.align	4


	//----- nvinfo : EIATTR_CUDA_API_VERSION
	.align		4
        /*0000*/ 	.byte	0x04, 0x37
        /*0002*/ 	.short	(.L_7 - .L_6)
.L_6:
        /*0004*/ 	.word	0x00000082


	//----- nvinfo : EIATTR_KPARAM_INFO
	.align		4
.L_7:
        /*0008*/ 	.byte	0x04, 0x17
        /*000a*/ 	.short	(.L_9 - .L_8)
.L_8:
        /*000c*/ 	.word	0x00000000
        /*0010*/ 	.short	0x000d
        /*0012*/ 	.short	0x0048
        /*0014*/ 	.byte	0x00, 0xf4, 0x21, 0x00


	//----- nvinfo : EIATTR_KPARAM_INFO
	.align		4
.L_9:
        /*0018*/ 	.byte	0x04, 0x17
        /*001a*/ 	.short	(.L_11 - .L_10)
.L_10:
        /*001c*/ 	.word	0x00000000
        /*0020*/ 	.short	0x000c
        /*0022*/ 	.short	0x0040
        /*0024*/ 	.byte	0x00, 0xf4, 0x21, 0x00


	//----- nvinfo : EIATTR_KPARAM_INFO
	.align		4
.L_11:
        /*0028*/ 	.byte	0x04, 0x17
        /*002a*/ 	.short	(.L_13 - .L_12)
.L_12:
        /*002c*/ 	.word	0x00000000
        /*0030*/ 	.short	0x000b
        /*0032*/ 	.short	0x0038
        /*0034*/ 	.byte	0x00, 0xf0, 0x11, 0x00


	//----- nvinfo : EIATTR_KPARAM_INFO
	.align		4
.L_13:
        /*0038*/ 	.byte	0x04, 0x17
        /*003a*/ 	.short	(.L_15 - .L_14)
.L_14:
        /*003c*/ 	.word	0x00000000
        /*0040*/ 	.short	0x000a
        /*0042*/ 	.short	0x0034
        /*0044*/ 	.byte	0x00, 0xf0, 0x11, 0x00


	//----- nvinfo : EIATTR_KPARAM_INFO
	.align		4
.L_15:
        /*0048*/ 	.byte	0x04, 0x17
        /*004a*/ 	.short	(.L_17 - .L_16)
.L_16:
        /*004c*/ 	.word	0x00000000
        /*0050*/ 	.short	0x0009
        /*0052*/ 	.short	0x0030
        /*0054*/ 	.byte	0x00, 0xf0, 0x11, 0x00


	//----- nvinfo : EIATTR_KPARAM_INFO
	.align		4
.L_17:
        /*0058*/ 	.byte	0x04, 0x17
        /*005a*/ 	.short	(.L_19 - .L_18)
.L_18:
        /*005c*/ 	.word	0x00000000
        /*0060*/ 	.short	0x0008
        /*0062*/ 	.short	0x002c
        /*0064*/ 	.byte	0x00, 0xf0, 0x11, 0x00


	//----- nvinfo : EIATTR_KPARAM_INFO
	.align		4
.L_19:
        /*0068*/ 	.byte	0x04, 0x17
        /*006a*/ 	.short	(.L_21 - .L_20)
.L_20:
        /*006c*/ 	.word	0x00000000
        /*0070*/ 	.short	0x0007
        /*0072*/ 	.short	0x0028
        /*0074*/ 	.byte	0x00, 0xf0, 0x11, 0x00


	//----- nvinfo : EIATTR_KPARAM_INFO
	.align		4
.L_21:
        /*0078*/ 	.byte	0x04, 0x17
        /*007a*/ 	.short	(.L_23 - .L_22)
.L_22:
        /*007c*/ 	.word	0x00000000
        /*0080*/ 	.short	0x0006
        /*0082*/ 	.short	0x0024
        /*0084*/ 	.byte	0x00, 0xf0, 0x11, 0x00


	//----- nvinfo : EIATTR_KPARAM_INFO
	.align		4
.L_23:
        /*0088*/ 	.byte	0x04, 0x17
        /*008a*/ 	.short	(.L_25 - .L_24)
.L_24:
        /*008c*/ 	.word	0x00000000
        /*0090*/ 	.short	0x0005
        /*0092*/ 	.short	0x0020
        /*0094*/ 	.byte	0x00, 0xf0, 0x11, 0x00


	//----- nvinfo : EIATTR_KPARAM_INFO
	.align		4
.L_25:
        /*0098*/ 	.byte	0x04, 0x17
        /*009a*/ 	.short	(.L_27 - .L_26)
.L_26:
        /*009c*/ 	.word	0x00000000
        /*00a0*/ 	.short	0x0004
        /*00a2*/ 	.short	0x001c
        /*00a4*/ 	.byte	0x00, 0xf0, 0x11, 0x00


	//----- nvinfo : EIATTR_KPARAM_INFO
	.align		4
.L_27:
        /*00a8*/ 	.byte	0x04, 0x17
        /*00aa*/ 	.short	(.L_29 - .L_28)
.L_28:
        /*00ac*/ 	.word	0x00000000
        /*00b0*/ 	.short	0x0003
        /*00b2*/ 	.short	0x0018
        /*00b4*/ 	.byte	0x00, 0xf0, 0x11, 0x00


	//----- nvinfo : EIATTR_KPARAM_INFO
	.align		4
.L_29:
        /*00b8*/ 	.byte	0x04, 0x17
        /*00ba*/ 	.short	(.L_31 - .L_30)
.L_30:
        /*00bc*/ 	.word	0x00000000
        /*00c0*/ 	.short	0x0002
        /*00c2*/ 	.short	0x0010
        /*00c4*/ 	.byte	0x00, 0xf4, 0x21, 0x00


	//----- nvinfo : EIATTR_KPARAM_INFO
	.align		4
.L_31:
        /*00c8*/ 	.byte	0x04, 0x17
        /*00ca*/ 	.short	(.L_33 - .L_32)
.L_32:
        /*00cc*/ 	.word	0x00000000
        /*00d0*/ 	.short	0x0001
        /*00d2*/ 	.short	0x0008
        /*00d4*/ 	.byte	0x00, 0xf4, 0x21, 0x00


	//----- nvinfo : EIATTR_KPARAM_INFO
	.align		4
.L_33:
        /*00d8*/ 	.byte	0x04, 0x17
        /*00da*/ 	.short	(.L_35 - .L_34)
.L_34:
        /*00dc*/ 	.word	0x00000000
        /*00e0*/ 	.short	0x0000
        /*00e2*/ 	.short	0x0000
        /*00e4*/ 	.byte	0x00, 0xf4, 0x21, 0x00


	//----- nvinfo : EIATTR_SPARSE_MMA_MASK
	.align		4
.L_35:
        /*00e8*/ 	.byte	0x03, 0x50
        /*00ea*/ 	.short	0x0000


	//----- nvinfo : EIATTR_MAXREG_COUNT
	.align		4
        /*00ec*/ 	.byte	0x03, 0x1b
        /*00ee*/ 	.short	0x00ff


	//----- nvinfo : EIATTR_NUM_BARRIERS
	.align		4
        /*00f0*/ 	.byte	0x02, 0x4c
        /*00f2*/ 	.byte	0x01
	.zero		1


	//----- nvinfo : EIATTR_ANNOTATIONS
	.align		4
        /*00f4*/ 	.byte	0x04, 0x55
        /*00f6*/ 	.short	(.L_37 - .L_36)


	//   ....[0]....
.L_36:
        /*00f8*/ 	.word	0x00000001
        /*00fc*/ 	.byte	0xc0, 0x05, 0x00, 0x00, 0x01, 0x00, 0x00, 0x00, 0xe0, 0xa0, 0x00, 0x00


	//----- nvinfo : EIATTR_MERCURY_ISA_VERSION
	.align		4
.L_37:
        /*0108*/ 	.byte	0x03, 0x5f
        /*010a*/ 	.short	0x0101


	//----- nvinfo : EIATTR_EXIT_INSTR_OFFSETS
	.align		4
        /*010c*/ 	.byte	0x04, 0x1c
        /*010e*/ 	.short	(.L_39 - .L_38)


	//   ....[0]....
.L_38:
        /*0110*/ 	.word	0x0000af10


	//   ....[1]....
        /*0114*/ 	.word	0x0000af40


	//----- nvinfo : EIATTR_REQNTID
	.align		4
.L_39:
        /*0118*/ 	.byte	0x04, 0x10
        /*011a*/ 	.short	(.L_41 - .L_40)
.L_40:
        /*011c*/ 	.word	0x00000080
        /*0120*/ 	.word	0x00000001
        /*0124*/ 	.word	0x00000001


	//----- nvinfo : EIATTR_CBANK_PARAM_SIZE
	.align		4
.L_41:
        /*0128*/ 	.byte	0x03, 0x19
        /*012a*/ 	.short	0x0050


	//----- nvinfo : EIATTR_PARAM_CBANK
	.align		4
        /*012c*/ 	.byte	0x04, 0x0a
        /*012e*/ 	.short	(.L_43 - .L_42)
	.align		4
.L_42:
        /*0130*/ 	.word	index@(.nv.constant0.matmul_kernel)
        /*0134*/ 	.short	0x0210
        /*0136*/ 	.short	0x0050


	//----- nvinfo : EIATTR_SW_WAR
	.align		4
.L_43:
        /*0138*/ 	.byte	0x04, 0x36
        /*013a*/ 	.short	(.L_45 - .L_44)
.L_44:
        /*013c*/ 	.word	0x00000008
.L_45:


//--------------------- .nv.callgraph             --------------------------
	.section	.nv.callgraph,"",@"SHT_CUDA_CALLGRAPH"
	.align	4
	.sectionentsize	8
	.align		4
        /*0000*/ 	.word	0x00000000
	.align		4
        /*0004*/ 	.word	0xffffffff
	.align		4
        /*0008*/ 	.word	0x00000000
	.align		4
        /*000c*/ 	.word	0xfffffffe
	.align		4
        /*0010*/ 	.word	0x00000000
	.align		4
        /*0014*/ 	.word	0xfffffffd
	.align		4
        /*0018*/ 	.word	0x00000000
	.align		4
        /*001c*/ 	.word	0xfffffffc


//--------------------- .text.matmul_kernel       --------------------------
	.section	.text.matmul_kernel,"ax",@progbits
	.align	128
        .global         matmul_kernel
        .type           matmul_kernel,@function
        .size           matmul_kernel,(.L_x_3 - matmul_kernel)
        .other          matmul_kernel,@"STO_CUDA_ENTRY STV_DEFAULT"
matmul_kernel:
.text.matmul_kernel:
[----:B------:R-:W0:Y:S08]  /*0000*/  LDC R1, c[0x0][0x28] ;  /* 0x00000a00ff017b82 */ /* 0x000e300000000800 */
[----:B------:R-:W1:Y:S01]  /*0010*/  LDC.64 R44, c[0x0][0x228] ;  /* 0x00008a00ff2c7b82 */ /* 0x000e620000000a00 */
[----:B------:R-:W2:Y:S01]  /*0020*/  S2R R5, SR_CTAID.X ;  /* 0x0000000000057919 */ /* 0x000ea20000002500 */
[----:B0-----:R-:W-:Y:S01]  /*0030*/  VIADD R1, R1, 0xfffffff8 ;  /* 0xfffffff801017836 */ /* 0x001fe20000000000 */
[----:B------:R-:W-:Y:S01]  /*0040*/  UMOV UR4, 0x400 ;  /* 0x0000040000047882 */ /* 0x000fe20000000000 */
[----:B------:R-:W-:Y:S01]  /*0050*/  ULDC.64 UR14, c[0x0][0x208] ;  /* 0x00008200000e7ab9 */ /* 0x000fe20000000a00 */
[----:B------:R-:W0:Y:S01]  /*0060*/  S2R R12, SR_TID.X ;  /* 0x00000000000c7919 */ /* 0x000e220000002100 */
[----:B------:R-:W-:-:S02]  /*0070*/  CS2R R24, SRZ ;  /* 0x0000000000187805 */ /* 0x000fc4000001ff00 */
[----:B------:R-:W-:Y:S01]  /*0080*/  CS2R R26, SRZ ;  /* 0x00000000001a7805 */ /* 0x000fe2000001ff00 */
[----:B------:R-:W3:Y:S01]  /*0090*/  LDC R246, c[0x0][0x230] ;  /* 0x00008c00fff67b82 */ /* 0x000ee20000000800 */
[----:B------:R-:W-:Y:S02]  /*00a0*/  CS2R R32, SRZ ;  /* 0x0000000000207805 */ /* 0x000fe4000001ff00 */
[----:B------:R-:W-:Y:S02]  /*00b0*/  CS2R R34, SRZ ;  /* 0x0000000000227805 */ /* 0x000fe4000001ff00 */
[----:B------:R-:W-:Y:S02]  /*00c0*/  CS2R R40, SRZ ;  /* 0x0000000000287805 */ /* 0x000fe4000001ff00 */
[----:B------:R-:W-:Y:S02]  /*00d0*/  CS2R R42, SRZ ;  /* 0x00000000002a7805 */ /* 0x000fe4000001ff00 */
[----:B------:R-:W-:-:S02]  /*00e0*/  CS2R R48, SRZ ;  /* 0x0000000000307805 */ /* 0x000fc4000001ff00 */
[----:B------:R-:W-:Y:S01]  /*00f0*/  CS2R R50, SRZ ;  /* 0x0000000000327805 */ /* 0x000fe2000001ff00 */
[----:B------:R-:W4:Y:S01]  /*0100*/  S2UR UR12, SR_CgaCtaId ;  /* 0x00000000000c79c3 */ /* 0x000f220000008800 */
[----:B-1----:R-:W-:-:S05]  /*0110*/  VIADD R0, R45, 0x3f ;  /* 0x0000003f2d007836 */ /* 0x002fca0000000000 */
[----:B------:R-:W-:Y:S01]  /*0120*/  SHF.R.S32.HI R3, RZ, 0x1f, R0 ;  /* 0x0000001fff037819 */ /* 0x000fe20000011400 */
[----:B---3--:R-:W-:-:S03]  /*0130*/  VIADD R246, R246, 0x7f ;  /* 0x0000007ff6f67836 */ /* 0x008fc60000000000 */
[----:B------:R-:W-:Y:S02]  /*0140*/  LEA.HI R3, R3, R0, RZ, 0x6 ;  /* 0x0000000003037211 */ /* 0x000fe400078f30ff */
[----:B--2---:R-:W-:Y:S02]  /*0150*/  IABS R8, R5 ;  /* 0x0000000500087213 */ /* 0x004fe40000000000 */
[----:B------:R-:W-:Y:S02]  /*0160*/  SHF.R.S32.HI R3, RZ, 0x6, R3 ;  /* 0x00000006ff037819 */ /* 0x000fe40000011403 */
[----:B0-----:R-:W-:Y:S01]  /*0170*/  LOP3.LUT R147, R12, 0x7f, RZ, 0xc0, !PT ;  /* 0x0000007f0c937812 */ /* 0x001fe200078ec0ff */
[----:B----4-:R-:W-:Y:S02]  /*0180*/  ULEA UR12, UR12, UR4, 0x18 ;  /* 0x000000040c0c7291 */ /* 0x010fe4000f8ec03f */
[----:B------:R-:W-:-:S05]  /*0190*/  IMAD.SHL.U32 R4, R3, 0x4, RZ ;  /* 0x0000000403047824 */ /* 0x000fca00078e00ff */
[-C--:B------:R-:W-:Y:S02]  /*01a0*/  IABS R7, R4.reuse ;  /* 0x0000000400077213 */ /* 0x080fe40000000000 */
[----:B------:R-:W-:Y:S02]  /*01b0*/  IABS R10, R4 ;  /* 0x00000004000a7213 */ /* 0x000fe40000000000 */
[----:B------:R-:W0:Y:S08]  /*01c0*/  I2F.RP R0, R7 ;  /* 0x0000000700007306 */ /* 0x000e300000209400 */
[----:B0-----:R-:W0:Y:S02]  /*01d0*/  MUFU.RCP R0, R0 ;  /* 0x0000000000007308 */ /* 0x001e240000001000 */
[----:B0-----:R-:W-:-:S02]  /*01e0*/  VIADD R2, R0, 0xffffffe ;  /* 0x0ffffffe00027836 */ /* 0x001fc40000000000 */
[----:B------:R-:W-:-:S04]  /*01f0*/  IMAD.MOV R0, RZ, RZ, -R10 ;  /* 0x000000ffff007224 */ /* 0x000fc800078e0a0a */
[----:B------:R0:W1:Y:S02]  /*0200*/  F2I.FTZ.U32.TRUNC.NTZ R3, R2 ;  /* 0x0000000200037305 */ /* 0x000064000021f000 */
[----:B0-----:R-:W-:Y:S02]  /*0210*/  IMAD.MOV.U32 R2, RZ, RZ, RZ ;  /* 0x000000ffff027224 */ /* 0x001fe400078e00ff */
[----:B-1----:R-:W-:-:S04]  /*0220*/  IMAD.MOV R6, RZ, RZ, -R3 ;  /* 0x000000ffff067224 */ /* 0x002fc800078e0a03 */
[----:B------:R-:W-:Y:S02]  /*0230*/  IMAD R9, R6, R7, RZ ;  /* 0x0000000706097224 */ /* 0x000fe400078e02ff */
[----:B------:R-:W-:Y:S02]  /*0240*/  IMAD.MOV.U32 R6, RZ, RZ, R8 ;  /* 0x000000ffff067224 */ /* 0x000fe400078e0008 */
[----:B------:R-:W-:-:S06]  /*0250*/  IMAD.HI.U32 R3, R3, R9, R2 ;  /* 0x0000000903037227 */ /* 0x000fcc00078e0002 */
[----:B------:R-:W-:-:S04]  /*0260*/  IMAD.HI.U32 R3, R3, R6, RZ ;  /* 0x0000000603037227 */ /* 0x000fc800078e00ff */
[----:B------:R-:W-:-:S05]  /*0270*/  IMAD R0, R3, R0, R6 ;  /* 0x0000000003007224 */ /* 0x000fca00078e0206 */
[----:B------:R-:W-:-:S13]  /*0280*/  ISETP.GT.U32.AND P1, PT, R7, R0, PT ;  /* 0x000000000700720c */ /* 0x000fda0003f24070 */
[----:B------:R-:W-:Y:S02]  /*0290*/  @!P1 IMAD.IADD R0, R0, 0x1, -R7 ;  /* 0x0000000100009824 */ /* 0x000fe400078e0a07 */
[----:B------:R-:W-:Y:S01]  /*02a0*/  @!P1 VIADD R3, R3, 0x1 ;  /* 0x0000000103039836 */ /* 0x000fe20000000000 */
[----:B------:R-:W-:Y:S02]  /*02b0*/  ISETP.NE.AND P1, PT, R4, RZ, PT ;  /* 0x000000ff0400720c */ /* 0x000fe40003f25270 */
[----:B------:R-:W-:Y:S02]  /*02c0*/  ISETP.GE.U32.AND P0, PT, R0, R7, PT ;  /* 0x000000070000720c */ /* 0x000fe40003f06070 */
[----:B------:R-:W-:-:S04]  /*02d0*/  LOP3.LUT R0, R5, R4, RZ, 0x3c, !PT ;  /* 0x0000000405007212 */ /* 0x000fc800078e3cff */
[----:B------:R-:W-:Y:S01]  /*02e0*/  ISETP.GE.AND P2, PT, R0, RZ, PT ;  /* 0x000000ff0000720c */ /* 0x000fe20003f46270 */
[----:B------:R-:W-:-:S06]  /*02f0*/  VIADD R0, R44, 0x3f ;  /* 0x0000003f2c007836 */ /* 0x000fcc0000000000 */
[----:B------:R-:W-:-:S04]  /*0300*/  @P0 VIADD R3, R3, 0x1 ;  /* 0x0000000103030836 */ /* 0x000fc80000000000 */
[----:B------:R-:W-:Y:S01]  /*0310*/  IMAD.MOV.U32 R2, RZ, RZ, R3 ;  /* 0x000000ffff027224 */ /* 0x000fe200078e0003 */
[----:B------:R-:W-:-:S03]  /*0320*/  SHF.R.S32.HI R3, RZ, 0x1f, R0 ;  /* 0x0000001fff037819 */ /* 0x000fc60000011400 */
[----:B------:R-:W-:Y:S01]  /*0330*/  @!P2 IMAD.MOV R2, RZ, RZ, -R2 ;  /* 0x000000ffff02a224 */ /* 0x000fe200078e0a02 */
[----:B------:R-:W-:Y:S02]  /*0340*/  @!P1 LOP3.LUT R2, RZ, R4, RZ, 0x33, !PT ;  /* 0x00000004ff029212 */ /* 0x000fe400078e33ff */
[----:B------:R-:W-:-:S03]  /*0350*/  LEA.HI R3, R3, R0, RZ, 0x6 ;  /* 0x0000000003037211 */ /* 0x000fc600078f30ff */
[C---:B------:R-:W-:Y:S01]  /*0360*/  IMAD.SHL.U32 R6, R2.reuse, 0x4, RZ ;  /* 0x0000000402067824 */ /* 0x040fe200078e00ff */
[----:B------:R-:W-:-:S04]  /*0370*/  IADD3 R2, -R2, RZ, RZ ;  /* 0x000000ff02027210 */ /* 0x000fc80007ffe1ff */
[----:B------:R-:W-:Y:S01]  /*0380*/  LEA.HI.SX32 R3, R3, -R6, 0x1a ;  /* 0x8000000603037211 */ /* 0x000fe200078fd2ff */
[----:B------:R-:W-:-:S03]  /*0390*/  IMAD R4, R4, R2, R5 ;  /* 0x0000000204047224 */ /* 0x000fc600078e0205 */
[----:B------:R-:W-:Y:S02]  /*03a0*/  VIMNMX R11, R3, 0x4, PT ;  /* 0x00000004030b7848 */ /* 0x000fe40003fe0100 */
[----:B------:R-:W-:Y:S02]  /*03b0*/  IABS R9, R4 ;  /* 0x0000000400097213 */ /* 0x000fe40000000000 */
[----:B------:R-:W-:-:S04]  /*03c0*/  IABS R7, R11 ;  /* 0x0000000b00077213 */ /* 0x000fc80000000000 */
[----:B------:R-:W0:Y:S08]  /*03d0*/  I2F.RP R0, R7 ;  /* 0x0000000700007306 */ /* 0x000e300000209400 */
[----:B0-----:R-:W0:Y:S02]  /*03e0*/  MUFU.RCP R0, R0 ;  /* 0x0000000000007308 */ /* 0x001e240000001000 */
[----:B0-----:R-:W-:-:S06]  /*03f0*/  VIADD R3, R0, 0xffffffe ;  /* 0x0ffffffe00037836 */ /* 0x001fcc0000000000 */
[----:B------:R-:W0:Y:S02]  /*0400*/  F2I.FTZ.U32.TRUNC.NTZ R3, R3 ;  /* 0x0000000300037305 */ /* 0x000e24000021f000 */
[----:B0-----:R-:W-:-:S04]  /*0410*/  IMAD.MOV R8, RZ, RZ, -R3 ;  /* 0x000000ffff087224 */ /* 0x001fc800078e0a03 */
[----:B------:R-:W-:Y:S01]  /*0420*/  IMAD.MOV.U32 R2, RZ, RZ, R8 ;  /* 0x000000ffff027224 */ /* 0x000fe200078e0008 */
[----:B------:R-:W-:-:S03]  /*0430*/  IABS R8, R11 ;  /* 0x0000000b00087213 */ /* 0x000fc60000000000 */
[----:B------:R-:W-:Y:S02]  /*0440*/  IMAD R5, R2, R7, RZ ;  /* 0x0000000702057224 */ /* 0x000fe400078e02ff */
[----:B------:R-:W-:Y:S02]  /*0450*/  IMAD.MOV.U32 R2, RZ, RZ, RZ ;  /* 0x000000ffff027224 */ /* 0x000fe400078e00ff */
[----:B------:R-:W-:Y:S02]  /*0460*/  IMAD.MOV R0, RZ, RZ, -R8 ;  /* 0x000000ffff007224 */ /* 0x000fe400078e0a08 */
[----:B------:R-:W-:Y:S01]  /*0470*/  IMAD.HI.U32 R2, R3, R5, R2 ;  /* 0x0000000503027227 */ /* 0x000fe200078e0002 */
[----:B------:R-:W-:-:S05]  /*0480*/  LOP3.LUT R3, R12, 0x3f, RZ, 0xc0, !PT ;  /* 0x0000003f0c037812 */ /* 0x000fca00078ec0ff */
        /* <DEDUP_REMOVED lines=8> */
[----:B------:R-:W-:-:S07]  /*0510*/  ISETP.GE.AND P2, PT, R0, RZ, PT ;  /* 0x000000ff0000720c */ /* 0x000fce0003f46270 */
[----:B------:R-:W-:Y:S01]  /*0520*/  @P0 VIADD R2, R2, 0x1 ;  /* 0x0000000102020836 */ /* 0x000fe20000000000 */
[----:B------:R-:W-:-:S05]  /*0530*/  ISETP.GE.AND P0, PT, R246, 0x80, PT ;  /* 0x00000080f600780c */ /* 0x000fca0003f06270 */
[----:B------:R-:W-:Y:S01]  /*0540*/  @!P2 IMAD.MOV R2, RZ, RZ, -R2 ;  /* 0x000000ffff02a224 */ /* 0x000fe200078e0a02 */
[----:B------:R-:W-:-:S05]  /*0550*/  @!P1 LOP3.LUT R2, RZ, R11, RZ, 0x33, !PT ;  /* 0x0000000bff029212 */ /* 0x000fca00078e33ff */
[----:B------:R-:W-:Y:S02]  /*0560*/  IMAD.MOV R0, RZ, RZ, -R2 ;  /* 0x000000ffff007224 */ /* 0x000fe400078e0a02 */
[----:B------:R-:W-:Y:S02]  /*0570*/  IMAD.SHL.U32 R2, R2, 0x40, RZ ;  /* 0x0000004002027824 */ /* 0x000fe400078e00ff */
[----:B------:R-:W-:-:S04]  /*0580*/  IMAD R0, R11, R0, R4 ;  /* 0x000000000b007224 */ /* 0x000fc800078e0204 */
[----:B------:R-:W-:-:S04]  /*0590*/  IMAD.IADD R0, R6, 0x1, R0 ;  /* 0x0000000106007824 */ /* 0x000fc800078e0200 */
[----:B------:R-:W-:Y:S01]  /*05a0*/  IMAD R13, R0, 0x40, R3 ;  /* 0x00000040000d7824 */ /* 0x000fe200078e0203 */
[----:B------:R-:W-:-:S04]  /*05b0*/  SHF.R.U32.HI R0, RZ, 0x6, R12 ;  /* 0x00000006ff007819 */ /* 0x000fc8000001160c */
[----:B------:R0:W-:Y:S01]  /*05c0*/  STL [R1], R13 ;  /* 0x0000000d01007387 */ /* 0x0001e20000100800 */
[----:B------:R-:W-:Y:S01]  /*05d0*/  SGXT.U32 R0, R0, 0x1 ;  /* 0x000000010000781a */ /* 0x000fe20000000000 */
[----:B------:R-:W-:Y:S06]  /*05e0*/  @!P0 BRA `(.L_x_0) ;  /* 0x0000009800808947 */ /* 0x000fec0003800000 */
[----:B------:R-:W-:Y:S01]  /*05f0*/  IABS R10, R44 ;  /* 0x0000002c000a7213 */ /* 0x000fe20000000000 */
[C---:B------:R-:W-:Y:S01]  /*0600*/  VIADD R12, R2.reuse, 0x3e ;  /* 0x0000003e020c7836 */ /* 0x040fe20000000000 */
[----:B------:R-:W-:Y:S01]  /*0610*/  IABS R4, R45 ;  /* 0x0000002d00047213 */ /* 0x000fe20000000000 */
[C---:B------:R-:W-:Y:S01]  /*0620*/  VIADD R14, R2.reuse, 0x3b ;  /* 0x0000003b020e7836 */ /* 0x040fe20000000000 */
[----:B------:R-:W1:Y:S01]  /*0630*/  I2F.RP R3, R10 ;  /* 0x0000000a00037306 */ /* 0x000e620000209400 */
[----:B------:R-:W-:Y:S01]  /*0640*/  ISETP.GE.AND P2, PT, R13, RZ, PT ;  /* 0x000000ff0d00720c */ /* 0x000fe20003f46270 */
[----:B------:R-:W-:Y:S01]  /*0650*/  VIADD R18, R2, 0x39 ;  /* 0x0000003902127836 */ /* 0x000fe20000000000 */
[----:B------:R-:W-:Y:S01]  /*0660*/  ISETP.NE.AND P3, PT, R44, RZ, PT ;  /* 0x000000ff2c00720c */ /* 0x000fe20003f65270 */
[----:B------:R-:W-:Y:S01]  /*0670*/  VIADD R21, R2, 0x37 ;  /* 0x0000003702157836 */ /* 0x000fe20000000000 */
[----:B------:R-:W-:Y:S01]  /*0680*/  ISETP.GE.AND P4, PT, R12, RZ, PT ;  /* 0x000000ff0c00720c */ /* 0x000fe20003f86270 */
[C---:B------:R-:W-:Y:S01]  /*0690*/  VIADD R19, R2.reuse, 0x38 ;  /* 0x0000003802137836 */ /* 0x040fe20000000000 */
[C---:B------:R-:W-:Y:S01]  /*06a0*/  IADD3 R35, R2.reuse, 0x27, RZ ;  /* 0x0000002702237810 */ /* 0x040fe20007ffe0ff */
[----:B------:R-:W2:Y:S01]  /*06b0*/  I2F.RP R5, R4 ;  /* 0x0000000400057306 */ /* 0x000ea20000209400 */
[----:B------:R-:W-:Y:S01]  /*06c0*/  IABS R17, R21 ;  /* 0x0000001500117213 */ /* 0x000fe20000000000 */
[C---:B------:R-:W-:Y:S01]  /*06d0*/  VIADD R22, R2.reuse, 0x36 ;  /* 0x0000003602167836 */ /* 0x040fe20000000000 */
[----:B------:R-:W-:Y:S01]  /*06e0*/  IABS R16, R19 ;  /* 0x0000001300107213 */ /* 0x000fe20000000000 */
[C---:B------:R-:W-:Y:S01]  /*06f0*/  VIADD R23, R2.reuse, 0x35 ;  /* 0x0000003502177836 */ /* 0x040fe20000000000 */
[C---:B------:R-:W-:Y:S01]  /*0700*/  IADD3 R43, R2.reuse, 0x21, RZ ;  /* 0x00000021022b7810 */ /* 0x040fe20007ffe0ff */
[C---:B------:R-:W-:Y:S01]  /*0710*/  VIADD R24, R2.reuse, 0x34 ;  /* 0x0000003402187836 */ /* 0x040fe20000000000 */
[C---:B------:R-:W-:Y:S01]  /*0720*/  IADD3 R50, R2.reuse, 0x1b, RZ ;  /* 0x0000001b02327810 */ /* 0x040fe20007ffe0ff */
[----:B-1----:R-:W1:Y:S01]  /*0730*/  MUFU.RCP R3, R3 ;  /* 0x0000000300037308 */ /* 0x002e620000001000 */
[C---:B------:R-:W-:Y:S01]  /*0740*/  VIADD R27, R2.reuse, 0x30 ;  /* 0x00000030021b7836 */ /* 0x040fe20000000000 */
[----:B------:R-:W-:Y:S01]  /*0750*/  IABS R99, R2 ;  /* 0x0000000200637213 */ /* 0x000fe20000000000 */
[C---:B------:R-:W-:Y:S01]  /*0760*/  VIADD R29, R2.reuse, 0x2f ;  /* 0x0000002f021d7836 */ /* 0x040fe20000000000 */
[----:B------:R-:W-:Y:S01]  /*0770*/  IABS R20, R24 ;  /* 0x0000001800147213 */ /* 0x000fe20000000000 */
[C---:B------:R-:W-:Y:S01]  /*0780*/  VIADD R30, R2.reuse, 0x2e ;  /* 0x0000002e021e7836 */ /* 0x040fe20000000000 */
[----:B------:R-:W-:Y:S01]  /*0790*/  IABS R47, R50 ;  /* 0x00000032002f7213 */ /* 0x000fe20000000000 */
[C---:B------:R-:W-:Y:S01]  /*07a0*/  VIADD R31, R2.reuse, 0x2d ;  /* 0x0000002d021f7836 */ /* 0x040fe20000000000 */
[----:B--2---:R-:W2:Y:S01]  /*07b0*/  MUFU.RCP R5, R5 ;  /* 0x0000000500057308 */ /* 0x004ea20000001000 */
[----:B------:R-:W-:Y:S01]  /*07c0*/  IABS R26, R29 ;  /* 0x0000001d001a7213 */ /* 0x000fe20000000000 */
[C---:B------:R-:W-:Y:S01]  /*07d0*/  VIADD R32, R2.reuse, 0x2c ;  /* 0x0000002c02207836 */ /* 0x040fe20000000000 */
[----:B------:R-:W-:Y:S01]  /*07e0*/  ULDC UR5, c[0x0][0x240] ;  /* 0x0000900000057ab9 */ /* 0x000fe20000000800 */
[C---:B------:R-:W-:Y:S01]  /*07f0*/  VIADD R33, R2.reuse, 0x2b ;  /* 0x0000002b02217836 */ /* 0x040fe20000000000 */
[----:B------:R-:W-:Y:S01]  /*0800*/  ULDC UR4, c[0x0][0x234] ;  /* 0x00008d0000047ab9 */ /* 0x000fe20000000800 */
[C---:B------:R-:W-:Y:S01]  /*0810*/  VIADD R34, R2.reuse, 0x29 ;  /* 0x0000002902227836 */ /* 0x040fe20000000000 */
[----:B------:R-:W-:Y:S01]  /*0820*/  ULDC.64 UR6, c[0x0][0x210] ;  /* 0x0000840000067ab9 */ /* 0x000fe20000000a00 */
[C---:B------:R-:W-:Y:S01]  /*0830*/  VIADD R36, R2.reuse, 0x26 ;  /* 0x0000002602247836 */ /* 0x040fe20000000000 */
[----:B------:R-:W-:Y:S01]  /*0840*/  IABS R28, R33 ;  /* 0x00000021001c7213 */ /* 0x000fe20000000000 */
[----:B-1----:R-:W-:Y:S01]  /*0850*/  VIADD R6, R3, 0xffffffe ;  /* 0x0ffffffe03067836 */ /* 0x002fe20000000000 */
[----:B------:R-:W-:Y:S01]  /*0860*/  IABS R3, R13 ;  /* 0x0000000d00037213 */ /* 0x000fe20000000000 */
[C---:B------:R-:W-:Y:S01]  /*0870*/  VIADD R38, R2.reuse, 0x23 ;  /* 0x0000002302267836 */ /* 0x040fe20000000000 */
[----:B0-----:R-:W-:Y:S01]  /*0880*/  IABS R13, R14 ;  /* 0x0000000e000d7213 */ /* 0x001fe20000000000 */
[----:B------:R0:W1:Y:S01]  /*0890*/  F2I.FTZ.U32.TRUNC.NTZ R7, R6 ;  /* 0x0000000600077305 */ /* 0x000062000021f000 */
[C---:B------:R-:W-:Y:S01]  /*08a0*/  VIADD R42, R2.reuse, 0x22 ;  /* 0x00000022022a7836 */ /* 0x040fe20000000000 */
[----:B------:R-:W-:Y:S01]  /*08b0*/  USHF.R.U32.HI UR8, URZ, 0x4, UR12 ;  /* 0x000000043f087899 */ /* 0x000fe2000801160c */
[----:B--2---:R-:W-:Y:S01]  /*08c0*/  IADD3 R8, R5, 0xffffffe, RZ ;  /* 0x0ffffffe05087810 */ /* 0x004fe20007ffe0ff */
[C---:B------:R-:W-:Y:S01]  /*08d0*/  VIADD R46, R2.reuse, 0x1f ;  /* 0x0000001f022e7836 */ /* 0x040fe20000000000 */
[----:B------:R-:W-:Y:S01]  /*08e0*/  IABS R37, R38 ;  /* 0x0000002600257213 */ /* 0x000fe20000000000 */
[----:B------:R-:W-:Y:S01]  /*08f0*/  VIADD R48, R2, 0x1d ;  /* 0x0000001d02307836 */ /* 0x000fe20000000000 */
[----:B------:R-:W-:Y:S01]  /*0900*/  LOP3.LUT R78, R0, 0x6e, RZ, 0xfc, !PT ;  /* 0x0000006e004e7812 */ /* 0x000fe200078efcff */
[----:B------:R2:W3:Y:S01]  /*0910*/  F2I.FTZ.U32.TRUNC.NTZ R9, R8 ;  /* 0x0000000800097305 */ /* 0x0004e2000021f000 */
[----:B0-----:R-:W-:Y:S01]  /*0920*/  IMAD.MOV.U32 R6, RZ, RZ, RZ ;  /* 0x000000ffff067224 */ /* 0x001fe200078e00ff */
[----:B------:R-:W-:Y:S01]  /*0930*/  IABS R41, R46 ;  /* 0x0000002e00297213 */ /* 0x000fe20000000000 */
[----:B------:R-:W-:Y:S01]  /*0940*/  VIADD R52, R2, 0x1a ;  /* 0x0000001a02347836 */ /* 0x000fe20000000000 */
[----:B------:R-:W-:Y:S01]  /*0950*/  LOP3.LUT R144, R0, 0x58, RZ, 0xfc, !PT ;  /* 0x0000005800907812 */ /* 0x000fe200078efcff */
[----:B------:R-:W-:Y:S01]  /*0960*/  VIADD R54, R2, 0x19 ;  /* 0x0000001902367836 */ /* 0x000fe20000000000 */
[C---:B------:R-:W-:Y:S01]  /*0970*/  LOP3.LUT R141, R0.reuse, 0x52, RZ, 0xfc, !PT ;  /* 0x00000052008d7812 */ /* 0x040fe200078efcff */
[--C-:B-1----:R-:W-:Y:S01]  /*0980*/  IMAD.MOV R11, RZ, RZ, -R7.reuse ;  /* 0x000000ffff0b7224 */ /* 0x102fe200078e0a07 */
[----:B------:R-:W-:Y:S01]  /*0990*/  IABS R49, R52 ;  /* 0x0000003400317213 */ /* 0x000fe20000000000 */
[----:B--2---:R-:W-:Y:S01]  /*09a0*/  IMAD.MOV.U32 R8, RZ, RZ, RZ ;  /* 0x000000ffff087224 */ /* 0x004fe200078e00ff */
[----:B------:R-:W-:Y:S01]  /*09b0*/  IABS R51, R54 ;  /* 0x0000003600337213 */ /* 0x000fe20000000000 */
[----:B------:R-:W-:Y:S01]  /*09c0*/  IMAD R11, R11, R10, RZ ;  /* 0x0000000a0b0b7224 */ /* 0x000fe200078e02ff */
[----:B------:R-:W-:Y:S01]  /*09d0*/  LOP3.LUT R146, R0, 0x5c, RZ, 0xfc, !PT ;  /* 0x0000005c00927812 */ /* 0x000fe200078efcff */
[----:B------:R-:W-:Y:S01]  /*09e0*/  VIADD R56, R2, 0x7 ;  /* 0x0000000702387836 */ /* 0x000fe20000000000 */
[----:B------:R-:W-:Y:S01]  /*09f0*/  USGXT.U32 UR8, UR8, 0xe ;  /* 0x0000000e0808789a */ /* 0x000fe20008000000 */
[----:B------:R-:W-:Y:S01]  /*0a00*/  IMAD.HI.U32 R7, R7, R11, R6 ;  /* 0x0000000b07077227 */ /* 0x000fe200078e0006 */
[----:B------:R-:W-:Y:S01]  /*0a10*/  IABS R11, R12 ;  /* 0x0000000c000b7213 */ /* 0x000fe20000000000 */
[----:B------:R-:W-:Y:S01]  /*0a20*/  ULDC UR40, c[0x0][0x238] ;  /* 0x00008e0000287ab9 */ /* 0x000fe20000000800 */
[----:B------:R-:W-:Y:S01]  /*0a30*/  IABS R85, R56 ;  /* 0x0000003800557213 */ /* 0x000fe20000000000 */
[----:B---3--:R-:W-:Y:S01]  /*0a40*/  IMAD.MOV R5, RZ, RZ, -R9 ;  /* 0x000000ffff057224 */ /* 0x008fe200078e0a09 */
[C---:B------:R-:W-:Y:S01]  /*0a50*/  LOP3.LUT R135, R0.reuse, 0x4c, RZ, 0xfc, !PT ;  /* 0x0000004c00877812 */ /* 0x040fe200078efcff */
[----:B------:R-:W-:Y:S01]  /*0a60*/  IMAD.HI.U32 R7, R7, R3, RZ ;  /* 0x0000000307077227 */ /* 0x000fe200078e00ff */
[C---:B------:R-:W-:Y:S01]  /*0a70*/  LOP3.LUT R143, R0.reuse, 0x56, RZ, 0xfc, !PT ;  /* 0x00000056008f7812 */ /* 0x040fe200078efcff */
[----:B------:R-:W-:Y:S01]  /*0a80*/  ULDC UR9, c[0x0][0x23c] ;  /* 0x00008f0000097ab9 */ /* 0x000fe20000000800 */
[C---:B------:R-:W-:Y:S01]  /*0a90*/  LOP3.LUT R129, R0.reuse, 0x46, RZ, 0xfc, !PT ;  /* 0x0000004600817812 */ /* 0x040fe200078efcff */
[----:B------:R-:W-:Y:S01]  /*0aa0*/  IMAD.MOV R7, RZ, RZ, -R7 ;  /* 0x000000ffff077224 */ /* 0x000fe200078e0a07 */
[----:B------:R-:W-:Y:S01]  /*0ab0*/  LOP3.LUT R139, R0, 0x50, RZ, 0xfc, !PT ;  /* 0x00000050008b7812 */ /* 0x000fe200078efcff */
[----:B------:R-:W-:Y:S01]  /*0ac0*/  VIADD R6, R2, 0x3f ;  /* 0x0000003f02067836 */ /* 0x000fe20000000000 */
[----:B------:R-:W-:Y:S01]  /*0ad0*/  LOP3.LUT R127, R0, 0x42, RZ, 0xfc, !PT ;  /* 0x00000042007f7812 */ /* 0x000fe200078efcff */
[----:B------:R-:W-:Y:S01]  /*0ae0*/  IMAD R3, R10, R7, R3 ;  /* 0x000000070a037224 */ /* 0x000fe200078e0203 */
[----:B------:R-:W-:Y:S01]  /*0af0*/  LOP3.LUT R133, R0, 0x4a, RZ, 0xfc, !PT ;  /* 0x0000004a00857812 */ /* 0x000fe200078efcff */
[----:B------:R-:W-:Y:S01]  /*0b00*/  IMAD R5, R5, R4, RZ ;  /* 0x0000000405057224 */ /* 0x000fe200078e02ff */
[----:B------:R-:W-:Y:S01]  /*0b10*/  IABS R7, R6 ;  /* 0x0000000600077213 */ /* 0x000fe20000000000 */
[----:B------:R-:W-:Y:S01]  /*0b20*/  VIADD R58, R2, 0x6 ;  /* 0x00000006023a7836 */ /* 0x000fe20000000000 */
[----:B------:R-:W-:Y:S01]  /*0b30*/  ISETP.GT.U32.AND P0, PT, R10, R3, PT ;  /* 0x000000030a00720c */ /* 0x000fe20003f04070 */
[----:B------:R-:W-:Y:S01]  /*0b40*/  IMAD.HI.U32 R5, R9, R5, R8 ;  /* 0x0000000509057227 */ /* 0x000fe200078e0008 */
[----:B------:R-:W-:Y:S01]  /*0b50*/  ISETP.GE.AND P5, PT, R6, RZ, PT ;  /* 0x000000ff0600720c */ /* 0x000fe20003fa6270 */
[----:B------:R-:W-:Y:S01]  /*0b60*/  ULDC UR13, c[0x0][0x230] ;  /* 0x00008c00000d7ab9 */ /* 0x000fe20000000800 */
[----:B------:R-:W-:Y:S01]  /*0b70*/  IABS R87, R58 ;  /* 0x0000003a00577213 */ /* 0x000fe20000000000 */
[----:B------:R-:W-:Y:S01]  /*0b80*/  IMAD.MOV.U32 R9, RZ, RZ, R7 ;  /* 0x000000ffff097224 */ /* 0x000fe200078e0007 */
[C---:B------:R-:W-:Y:S01]  /*0b90*/  LOP3.LUT R125, R0.reuse, 0x3e, RZ, 0xfc, !PT ;  /* 0x0000003e007d7812 */ /* 0x040fe200078efcff */
[----:B------:R-:W-:Y:S01]  /*0ba0*/  IMAD.HI.U32 R8, R5, R11, RZ ;  /* 0x0000000b05087227 */ /* 0x000fe200078e00ff */
[----:B------:R-:W-:-:S02]  /*0bb0*/  LOP3.LUT R128, R0, 0x44, RZ, 0xfc, !PT ;  /* 0x0000004400807812 */ /* 0x000fc400078efcff */
[C---:B------:R-:W-:Y:S01]  /*0bc0*/  LOP3.LUT R122, R0.reuse, 0x38, RZ, 0xfc, !PT ;  /* 0x00000038007a7812 */ /* 0x040fe200078efcff */
[----:B------:R-:W-:Y:S01]  /*0bd0*/  IMAD.HI.U32 R7, R5, R9, RZ ;  /* 0x0000000905077227 */ /* 0x000fe200078e00ff */
[C---:B------:R-:W-:Y:S02]  /*0be0*/  LOP3.LUT R126, R0.reuse, 0x40, RZ, 0xfc, !PT ;  /* 0x00000040007e7812 */ /* 0x040fe400078efcff */
[C---:B------:R-:W-:Y:S01]  /*0bf0*/  LOP3.LUT R145, R0.reuse, 0x5a, RZ, 0xfc, !PT ;  /* 0x0000005a00917812 */ /* 0x040fe200078efcff */
[----:B------:R-:W-:Y:S01]  /*0c00*/  IMAD.MOV R7, RZ, RZ, -R7 ;  /* 0x000000ffff077224 */ /* 0x000fe200078e0a07 */
[C---:B------:R-:W-:Y:S01]  /*0c10*/  LOP3.LUT R121, R0.reuse, 0x36, RZ, 0xfc, !PT ;  /* 0x0000003600797812 */ /* 0x040fe200078efcff */
[----:B------:R-:W-:Y:S01]  /*0c20*/  @!P0 IMAD.IADD R3, R3, 0x1, -R10 ;  /* 0x0000000103038824 */ /* 0x000fe200078e0a0a */
[----:B------:R-:W-:Y:S01]  /*0c30*/  LOP3.LUT R123, R0, 0x3a, RZ, 0xfc, !PT ;  /* 0x0000003a007b7812 */ /* 0x000fe200078efcff */
[----:B------:R-:W-:Y:S01]  /*0c40*/  IMAD R7, R4, R7, R9 ;  /* 0x0000000704077224 */ /* 0x000fe200078e0209 */
[----:B------:R-:W-:Y:S01]  /*0c50*/  LOP3.LUT R142, R0, 0x54, RZ, 0xfc, !PT ;  /* 0x00000054008e7812 */ /* 0x000fe200078efcff */
[----:B------:R-:W-:Y:S01]  /*0c60*/  IMAD.MOV R8, RZ, RZ, -R8 ;  /* 0x000000ffff087224 */ /* 0x000fe200078e0a08 */
[----:B------:R-:W-:Y:S01]  /*0c70*/  ISETP.GT.U32.AND P0, PT, R10, R3, PT ;  /* 0x000000030a00720c */ /* 0x000fe20003f04070 */
[----:B------:R-:W-:Y:S01]  /*0c80*/  VIADD R6, R2, 0x3d ;  /* 0x0000003d02067836 */ /* 0x000fe20000000000 */
[C---:B------:R-:W-:Y:S01]  /*0c90*/  ISETP.GT.U32.AND P1, PT, R4.reuse, R7, PT ;  /* 0x000000070400720c */ /* 0x040fe20003f24070 */
[----:B------:R-:W-:Y:S01]  /*0ca0*/  IMAD R9, R4, R8, R11 ;  /* 0x0000000804097224 */ /* 0x000fe200078e020b */
[----:B------:R-:W-:Y:S01]  /*0cb0*/  LOP3.LUT R119, R0, 0x32, RZ, 0xfc, !PT ;  /* 0x0000003200777812 */ /* 0x000fe200078efcff */
[C---:B------:R-:W-:Y:S01]  /*0cc0*/  VIADD R62, R2.reuse, 0x4 ;  /* 0x00000004023e7836 */ /* 0x040fe20000000000 */
[----:B------:R-:W-:Y:S01]  /*0cd0*/  IABS R8, R6 ;  /* 0x0000000600087213 */ /* 0x000fe20000000000 */
[----:B------:R-:W-:Y:S01]  /*0ce0*/  VIADD R60, R2, 0x5 ;  /* 0x00000005023c7836 */ /* 0x000fe20000000000 */
[----:B------:R-:W-:Y:S01]  /*0cf0*/  ISETP.GT.U32.AND P6, PT, R4, R9, PT ;  /* 0x000000090400720c */ /* 0x000fe20003fc4070 */
[----:B------:R-:W-:Y:S01]  /*0d00*/  VIADD R64, R2, 0x1 ;  /* 0x0000000102407836 */ /* 0x000fe20000000000 */
[----:B------:R-:W-:Y:S01]  /*0d10*/  IABS R91, R62 ;  /* 0x0000003e005b7213 */ /* 0x000fe20000000000 */
[----:B------:R-:W-:Y:S01]  /*0d20*/  IMAD R78, R78, UR40, RZ ;  /* 0x000000284e4e7c24 */ /* 0x000fe2000f8e02ff */
[----:B------:R-:W-:Y:S01]  /*0d30*/  IABS R89, R60 ;  /* 0x0000003c00597213 */ /* 0x000fe20000000000 */
[----:B------:R-:W-:Y:S01]  /*0d40*/  @!P0 IMAD.IADD R3, R3, 0x1, -R10 ;  /* 0x0000000103038824 */ /* 0x000fe200078e0a0a */
[----:B------:R-:W-:Y:S01]  /*0d50*/  ISETP.GE.AND P0, PT, R6, RZ, PT ;  /* 0x000000ff0600720c */ /* 0x000fe20003f06270 */
[----:B------:R-:W-:Y:S01]  /*0d60*/  @!P1 IMAD.IADD R7, R7, 0x1, -R4 ;  /* 0x0000000107079824 */ /* 0x000fe200078e0a04 */
[----:B------:R-:W-:Y:S01]  /*0d70*/  IABS R97, R64 ;  /* 0x0000004000617213 */ /* 0x000fe20000000000 */
[----:B------:R-:W-:Y:S01]  /*0d80*/  IMAD.HI.U32 R6, R5, R8, RZ ;  /* 0x0000000805067227 */ /* 0x000fe200078e00ff */
[----:B------:R-:W-:-:S02]  /*0d90*/  LOP3.LUT R120, R0, 0x34, RZ, 0xfc, !PT ;  /* 0x0000003400787812 */ /* 0x000fc400078efcff */
[----:B------:R-:W-:Y:S01]  /*0da0*/  ISETP.GT.U32.AND P1, PT, R4, R7, PT ;  /* 0x000000070400720c */ /* 0x000fe20003f24070 */
[----:B------:R-:W-:Y:S01]  /*0db0*/  VIADD R10, R2, 0x3c ;  /* 0x0000003c020a7836 */ /* 0x000fe20000000000 */
[----:B------:R-:W-:Y:S01]  /*0dc0*/  IADD3 R11, -R6, RZ, RZ ;  /* 0x000000ff060b7210 */ /* 0x000fe20007ffe1ff */
[----:B------:R-:W-:Y:S01]  /*0dd0*/  @!P6 IMAD.IADD R9, R9, 0x1, -R4 ;  /* 0x000000010909e824 */ /* 0x000fe200078e0a04 */
[----:B------:R-:W-:Y:S01]  /*0de0*/  ISETP.GE.AND P6, PT, R14, RZ, PT ;  /* 0x000000ff0e00720c */ /* 0x000fe20003fc6270 */
[----:B------:R-:W-:Y:S01]  /*0df0*/  @!P2 IMAD.MOV R3, RZ, RZ, -R3 ;  /* 0x000000ffff03a224 */ /* 0x000fe200078e0a03 */
[----:B------:R-:W-:Y:S01]  /*0e00*/  IABS R12, R10 ;  /* 0x0000000a000c7213 */ /* 0x000fe20000000000 */
[----:B------:R-:W-:Y:S01]  /*0e10*/  IMAD R8, R4, R11, R8 ;  /* 0x0000000b04087224 */ /* 0x000fe200078e0208 */
[----:B------:R-:W-:Y:S01]  /*0e20*/  @!P3 LOP3.LUT R3, RZ, R44, RZ, 0x33, !PT ;  /* 0x0000002cff03b212 */ /* 0x000fe200078e33ff */
[----:B------:R-:W-:Y:S01]  /*0e30*/  VIADD R44, R2, 0x20 ;  /* 0x00000020022c7836 */ /* 0x000fe20000000000 */
[----:B------:R-:W-:Y:S01]  /*0e40*/  ISETP.GE.AND P2, PT, R10, RZ, PT ;  /* 0x000000ff0a00720c */ /* 0x000fe20003f46270 */
[----:B------:R-:W-:Y:S01]  /*0e50*/  IMAD.HI.U32 R6, R5, R12, RZ ;  /* 0x0000000c05067227 */ /* 0x000fe200078e00ff */
[----:B------:R-:W-:-:S02]  /*0e60*/  ISETP.GT.U32.AND P3, PT, R4, R9, PT ;  /* 0x000000090400720c */ /* 0x000fc40003f64070 */
[----:B------:R-:W-:Y:S01]  /*0e70*/  IABS R14, R18 ;  /* 0x00000012000e7213 */ /* 0x000fe20000000000 */
[----:B------:R-:W-:Y:S01]  /*0e80*/  @!P1 IMAD.IADD R7, R7, 0x1, -R4 ;  /* 0x0000000107079824 */ /* 0x000fe200078e0a04 */
[----:B------:R-:W-:Y:S01]  /*0e90*/  ISETP.GT.U32.AND P1, PT, R4, R8, PT ;  /* 0x000000080400720c */ /* 0x000fe20003f24070 */
[----:B------:R-:W-:Y:S01]  /*0ea0*/  IMAD.HI.U32 R10, R5, R13, RZ ;  /* 0x0000000d050a7227 */ /* 0x000fe200078e00ff */
[----:B------:R-:W-:Y:S02]  /*0eb0*/  IABS R40, R44 ;  /* 0x0000002c00287213 */ /* 0x000fe40000000000 */
[C---:B------:R-:W-:Y:S01]  /*0ec0*/  LOP3.LUT R137, R0.reuse, 0x4e, RZ, 0xfc, !PT ;  /* 0x0000004e00897812 */ /* 0x040fe200078efcff */
[----:B------:R-:W-:Y:S01]  /*0ed0*/  IMAD.MOV R11, RZ, RZ, -R6 ;  /* 0x000000ffff0b7224 */ /* 0x000fe200078e0a06 */
[C---:B------:R-:W-:Y:S01]  /*0ee0*/  LOP3.LUT R117, R0.reuse, 0x2e, RZ, 0xfc, !PT ;  /* 0x0000002e00757812 */ /* 0x040fe200078efcff */
[----:B------:R-:W-:Y:S01]  /*0ef0*/  IMAD.MOV.U32 R6, RZ, RZ, R7 ;  /* 0x000000ffff067224 */ /* 0x000fe200078e0007 */
[C---:B------:R-:W-:Y:S01]  /*0f00*/  LOP3.LUT R118, R0.reuse, 0x30, RZ, 0xfc, !PT ;  /* 0x0000003000767812 */ /* 0x040fe200078efcff */
[----:B------:R-:W-:Y:S01]  /*0f10*/  IMAD.MOV R10, RZ, RZ, -R10 ;  /* 0x000000ffff0a7224 */ /* 0x000fe200078e0a0a */
[----:B------:R-:W-:Y:S01]  /*0f20*/  LOP3.LUT R131, R0, 0x48, RZ, 0xfc, !PT ;  /* 0x0000004800837812 */ /* 0x000fe200078efcff */
[----:B------:R-:W-:Y:S01]  /*0f30*/  VIADD R7, R2, 0x3a ;  /* 0x0000003a02077836 */ /* 0x000fe20000000000 */
[----:B------:R-:W-:Y:S01]  /*0f40*/  LOP3.LUT R116, R0, 0x2c, RZ, 0xfc, !PT ;  /* 0x0000002c00747812 */ /* 0x000fe200078efcff */
[----:B------:R-:W-:Y:S01]  /*0f50*/  IMAD R11, R4, R11, R12 ;  /* 0x0000000b040b7224 */ /* 0x000fe200078e020c */
[----:B------:R-:W-:Y:S01]  /*0f60*/  LOP3.LUT R124, R0, 0x3c, RZ, 0xfc, !PT ;  /* 0x0000003c007c7812 */ /* 0x000fe200078efcff */
[----:B------:R-:W-:Y:S01]  /*0f70*/  @!P1 IMAD.IADD R8, R8, 0x1, -R4 ;  /* 0x0000000108089824 */ /* 0x000fe200078e0a04 */
[----:B------:R-:W-:Y:S01]  /*0f80*/  LOP3.LUT R113, R0, 0x26, RZ, 0xfc, !PT ;  /* 0x0000002600717812 */ /* 0x000fe200078efcff */
[C---:B------:R-:W-:Y:S01]  /*0f90*/  IMAD R10, R4.reuse, R10, R13 ;  /* 0x0000000a040a7224 */ /* 0x040fe200078e020d */
[----:B------:R-:W-:Y:S01]  /*0fa0*/  IABS R13, R7 ;  /* 0x00000007000d7213 */ /* 0x000fe20000000000 */
[----:B------:R-:W-:Y:S01]  /*0fb0*/  @!P5 IMAD.MOV R6, RZ, RZ, -R6 ;  /* 0x000000ffff06d224 */ /* 0x000fe200078e0a06 */
[C---:B------:R-:W-:Y:S01]  /*0fc0*/  ISETP.GT.U32.AND P5, PT, R4.reuse, R11, PT ;  /* 0x0000000b0400720c */ /* 0x040fe20003fa4070 */
[----:B------:R-:W-:Y:S01]  /*0fd0*/  @!P3 IMAD.IADD R9, R9, 0x1, -R4 ;  /* 0x000000010909b824 */ /* 0x000fe200078e0a04 */
[----:B------:R-:W-:Y:S01]  /*0fe0*/  ISETP.GT.U32.AND P1, PT, R4, R8, PT ;  /* 0x000000080400720c */ /* 0x000fe20003f24070 */
[----:B------:R-:W-:Y:S01]  /*0ff0*/  IMAD.HI.U32 R12, R5, R13, RZ ;  /* 0x0000000d050c7227 */ /* 0x000fe200078e00ff */
[----:B------:R-:W-:-:S02]  /*1000*/  ISETP.GE.AND P3, PT, R7, RZ, PT ;  /* 0x000000ff0700720c */ /* 0x000fc40003f66270 */
[----:B------:R-:W-:Y:S01]  /*1010*/  LOP3.LUT R114, R0, 0x28, RZ, 0xfc, !PT ;  /* 0x0000002800727812 */ /* 0x000fe200078efcff */
[----:B------:R-:W-:Y:S01]  /*1020*/  IMAD.MOV.U32 R7, RZ, RZ, R9 ;  /* 0x000000ffff077224 */ /* 0x000fe200078e0009 */
[----:B------:R-:W-:Y:S01]  /*1030*/  IADD3 R12, -R12, RZ, RZ ;  /* 0x000000ff0c0c7210 */ /* 0x000fe20007ffe1ff */
[----:B------:R-:W-:Y:S01]  /*1040*/  IMAD.HI.U32 R9, R5, R14, RZ ;  /* 0x0000000e05097227 */ /* 0x000fe200078e00ff */
[C---:B------:R-:W-:Y:S02]  /*1050*/  LOP3.LUT R115, R0.reuse, 0x2a, RZ, 0xfc, !PT ;  /* 0x0000002a00737812 */ /* 0x040fe400078efcff */
[C---:B------:R-:W-:Y:S01]  /*1060*/  LOP3.LUT R110, R0.reuse, 0x20, RZ, 0xfc, !PT ;  /* 0x00000020006e7812 */ /* 0x040fe200078efcff */
[----:B------:R-:W-:Y:S01]  /*1070*/  IMAD.MOV R15, RZ, RZ, -R9 ;  /* 0x000000ffff0f7224 */ /* 0x000fe200078e0a09 */
[----:B------:R-:W-:Y:S01]  /*1080*/  LOP3.LUT R111, R0, 0x22, RZ, 0xfc, !PT ;  /* 0x00000022006f7812 */ /* 0x000fe200078efcff */
[----:B------:R-:W-:Y:S01]  /*1090*/  IMAD R13, R4, R12, R13 ;  /* 0x0000000c040d7224 */ /* 0x000fe200078e020d */
[C---:B------:R-:W-:Y:S01]  /*10a0*/  LOP3.LUT R112, R0.reuse, 0x24, RZ, 0xfc, !PT ;  /* 0x0000002400707812 */ /* 0x040fe200078efcff */
[--C-:B------:R-:W-:Y:S01]  /*10b0*/  @!P5 IMAD.IADD R11, R11, 0x1, -R4.reuse ;  /* 0x000000010b0bd824 */ /* 0x100fe200078e0a04 */
[----:B------:R-:W-:Y:S01]  /*10c0*/  LOP3.LUT R107, R0, 0x1a, RZ, 0xfc, !PT ;  /* 0x0000001a006b7812 */ /* 0x000fe200078efcff */
[----:B------:R-:W-:Y:S01]  /*10d0*/  @!P1 IMAD.IADD R8, R8, 0x1, -R4 ;  /* 0x0000000108089824 */ /* 0x000fe200078e0a04 */
[----:B------:R-:W-:Y:S01]  /*10e0*/  ISETP.GE.AND P1, PT, R18, RZ, PT ;  /* 0x000000ff1200720c */ /* 0x000fe20003f26270 */
[C---:B------:R-:W-:Y:S01]  /*10f0*/  IMAD R12, R4.reuse, R15, R14 ;  /* 0x0000000f040c7224 */ /* 0x040fe200078e020e */
[C---:B------:R-:W-:Y:S01]  /*1100*/  ISETP.GT.U32.AND P5, PT, R4.reuse, R11, PT ;  /* 0x0000000b0400720c */ /* 0x040fe20003fa4070 */
[----:B------:R-:W-:Y:S01]  /*1110*/  @!P4 IMAD.MOV R7, RZ, RZ, -R7 ;  /* 0x000000ffff07c224 */ /* 0x000fe200078e0a07 */
[C---:B------:R-:W-:Y:S01]  /*1120*/  ISETP.GT.U32.AND P4, PT, R4.reuse, R10, PT ;  /* 0x0000000a0400720c */ /* 0x040fe20003f84070 */
[----:B------:R-:W-:Y:S01]  /*1130*/  @!P0 IMAD.MOV R8, RZ, RZ, -R8 ;  /* 0x000000ffff088224 */ /* 0x000fe200078e0a08 */
[----:B------:R-:W-:Y:S01]  /*1140*/  ISETP.GT.U32.AND P0, PT, R4, R12, PT ;  /* 0x0000000c0400720c */ /* 0x000fe20003f04070 */
[----:B------:R-:W-:Y:S01]  /*1150*/  IMAD.HI.U32 R14, R5, R17, RZ ;  /* 0x00000011050e7227 */ /* 0x000fe200078e00ff */
[----:B------:R-:W-:-:S02]  /*1160*/  IABS R18, R23 ;  /* 0x0000001700127213 */ /* 0x000fc40000000000 */
[C---:B------:R-:W-:Y:S01]  /*1170*/  LOP3.LUT R108, R0.reuse, 0x1c, RZ, 0xfc, !PT ;  /* 0x0000001c006c7812 */ /* 0x040fe200078efcff */
[----:B------:R-:W-:Y:S01]  /*1180*/  IMAD.MOV R14, RZ, RZ, -R14 ;  /* 0x000000ffff0e7224 */ /* 0x000fe200078e0a0e */
[C---:B------:R-:W-:Y:S01]  /*1190*/  LOP3.LUT R109, R0.reuse, 0x1e, RZ, 0xfc, !PT ;  /* 0x0000001e006d7812 */ /* 0x040fe200078efcff */
[----:B------:R-:W-:Y:S01]  /*11a0*/  IMAD.HI.U32 R9, R5, R16, RZ ;  /* 0x0000001005097227 */ /* 0x000fe200078e00ff */
[C---:B------:R-:W-:Y:S02]  /*11b0*/  LOP3.LUT R104, R0.reuse, 0x14, RZ, 0xfc, !PT ;  /* 0x0000001400687812 */ /* 0x040fe400078efcff */
[----:B------:R-:W-:Y:S01]  /*11c0*/  LOP3.LUT R105, R0, 0x16, RZ, 0xfc, !PT ;  /* 0x0000001600697812 */ /* 0x000fe200078efcff */
[--C-:B------:R-:W-:Y:S01]  /*11d0*/  @!P4 IMAD.IADD R10, R10, 0x1, -R4.reuse ;  /* 0x000000010a0ac824 */ /* 0x100fe200078e0a04 */
[----:B------:R-:W-:Y:S01]  /*11e0*/  LOP3.LUT R106, R0, 0x18, RZ, 0xfc, !PT ;  /* 0x00000018006a7812 */ /* 0x000fe200078efcff */
[----:B------:R-:W-:Y:S01]  /*11f0*/  IMAD R14, R4, R14, R17 ;  /* 0x0000000e040e7224 */ /* 0x000fe200078e0211 */
[----:B------:R-:W-:Y:S01]  /*1200*/  IABS R17, R22 ;  /* 0x0000001600117213 */ /* 0x000fe20000000000 */
[----:B------:R-:W-:Y:S01]  /*1210*/  @!P5 IMAD.IADD R11, R11, 0x1, -R4 ;  /* 0x000000010b0bd824 */ /* 0x000fe200078e0a04 */
[----:B------:R-:W-:Y:S01]  /*1220*/  @!P0 IADD3 R12, R12, -R4, RZ ;  /* 0x800000040c0c8210 */ /* 0x000fe20007ffe0ff */
[----:B------:R-:W-:Y:S01]  /*1230*/  IMAD.MOV R15, RZ, RZ, -R9 ;  /* 0x000000ffff0f7224 */ /* 0x000fe200078e0a09 */
[C---:B------:R-:W-:Y:S01]  /*1240*/  ISETP.GT.U32.AND P4, PT, R4.reuse, R10, PT ;  /* 0x0000000a0400720c */ /* 0x040fe20003f84070 */
[----:B------:R-:W-:Y:S01]  /*1250*/  IMAD.MOV.U32 R9, RZ, RZ, R11 ;  /* 0x000000ffff097224 */ /* 0x000fe200078e000b */
[C---:B------:R-:W-:Y:S01]  /*1260*/  ISETP.GT.U32.AND P0, PT, R4.reuse, R12, PT ;  /* 0x0000000c0400720c */ /* 0x040fe20003f04070 */
[----:B------:R-:W-:Y:S01]  /*1270*/  IMAD.HI.U32 R11, R5, R17, RZ ;  /* 0x00000011050b7227 */ /* 0x000fe200078e00ff */
[----:B------:R-:W-:-:S02]  /*1280*/  ISETP.GT.U32.AND P5, PT, R4, R13, PT ;  /* 0x0000000d0400720c */ /* 0x000fc40003fa4070 */
[C---:B------:R-:W-:Y:S01]  /*1290*/  LOP3.LUT R101, R0.reuse, 0xe, RZ, 0xfc, !PT ;  /* 0x0000000e00657812 */ /* 0x040fe200078efcff */
[----:B------:R-:W-:Y:S01]  /*12a0*/  IMAD.MOV R11, RZ, RZ, -R11 ;  /* 0x000000ffff0b7224 */ /* 0x000fe200078e0a0b */
[----:B------:R-:W-:Y:S01]  /*12b0*/  LOP3.LUT R102, R0, 0x10, RZ, 0xfc, !PT ;  /* 0x0000001000667812 */ /* 0x000fe200078efcff */
[----:B------:R-:W-:Y:S01]  /*12c0*/  IMAD R15, R4, R15, R16 ;  /* 0x0000000f040f7224 */ /* 0x000fe200078e0210 */
[----:B------:R-:W-:Y:S01]  /*12d0*/  LOP3.LUT R103, R0, 0x12, RZ, 0xfc, !PT ;  /* 0x0000001200677812 */ /* 0x000fe200078efcff */
[----:B------:R-:W-:Y:S01]  /*12e0*/  IMAD R17, R4, R11, R17 ;  /* 0x0000000b04117224 */ /* 0x000fe200078e0211 */
[----:B------:R-:W-:Y:S01]  /*12f0*/  LOP3.LUT R96, R0, 0x8, RZ, 0xfc, !PT ;  /* 0x0000000800607812 */ /* 0x000fe200078efcff */
[--C-:B------:R-:W-:Y:S01]  /*1300*/  @!P4 IMAD.IADD R10, R10, 0x1, -R4.reuse ;  /* 0x000000010a0ac824 */ /* 0x100fe200078e0a04 */
[----:B------:R-:W-:Y:S01]  /*1310*/  ISETP.GT.U32.AND P4, PT, R4, R15, PT ;  /* 0x0000000f0400720c */ /* 0x000fe20003f84070 */
[--C-:B------:R-:W-:Y:S01]  /*1320*/  @!P0 IMAD.IADD R12, R12, 0x1, -R4.reuse ;  /* 0x000000010c0c8824 */ /* 0x100fe200078e0a04 */
[----:B------:R-:W-:Y:S01]  /*1330*/  ISETP.GT.U32.AND P0, PT, R4, R17, PT ;  /* 0x000000110400720c */ /* 0x000fe20003f04070 */
[----:B------:R-:W-:Y:S01]  /*1340*/  @!P5 IMAD.IADD R13, R13, 0x1, -R4 ;  /* 0x000000010d0dd824 */ /* 0x000fe200078e0a04 */
[----:B------:R-:W-:Y:S01]  /*1350*/  LOP3.LUT R98, R0, 0xa, RZ, 0xfc, !PT ;  /* 0x0000000a00627812 */ /* 0x000fe200078efcff */
[----:B------:R-:W-:Y:S01]  /*1360*/  @!P6 IMAD.MOV R10, RZ, RZ, -R10 ;  /* 0x000000ffff0ae224 */ /* 0x000fe200078e0a0a */
[C---:B------:R-:W-:Y:S01]  /*1370*/  ISETP.GT.U32.AND P6, PT, R4.reuse, R14, PT ;  /* 0x0000000e0400720c */ /* 0x040fe20003fc4070 */
[----:B------:R-:W-:Y:S01]  /*1380*/  IMAD.HI.U32 R16, R5, R18, RZ ;  /* 0x0000001205107227 */ /* 0x000fe200078e00ff */
[----:B------:R-:W-:-:S02]  /*1390*/  ISETP.GT.U32.AND P5, PT, R4, R13, PT ;  /* 0x0000000d0400720c */ /* 0x000fc40003fa4070 */
[C---:B------:R-:W-:Y:S01]  /*13a0*/  LOP3.LUT R100, R0.reuse, 0xc, RZ, 0xfc, !PT ;  /* 0x0000000c00647812 */ /* 0x040fe200078efcff */
[----:B------:R-:W-:Y:S01]  /*13b0*/  @!P2 IMAD.MOV R9, RZ, RZ, -R9 ;  /* 0x000000ffff09a224 */ /* 0x000fe200078e0a09 */
[----:B------:R-:W-:Y:S01]  /*13c0*/  ISETP.GE.AND P2, PT, R19, RZ, PT ;  /* 0x000000ff1300720c */ /* 0x000fe20003f46270 */
[--C-:B------:R-:W-:Y:S01]  /*13d0*/  @!P4 IMAD.IADD R15, R15, 0x1, -R4.reuse ;  /* 0x000000010f0fc824 */ /* 0x100fe200078e0a04 */
[C---:B------:R-:W-:Y:S01]  /*13e0*/  LOP3.LUT R88, R0.reuse, 0x7a, RZ, 0xfc, !PT ;  /* 0x0000007a00587812 */ /* 0x040fe200078efcff */
[----:B------:R-:W-:Y:S01]  /*13f0*/  @!P0 IMAD.IADD R17, R17, 0x1, -R4 ;  /* 0x0000000111118824 */ /* 0x000fe200078e0a04 */
[----:B------:R-:W-:Y:S01]  /*1400*/  LOP3.LUT R252, R0, 0x68, RZ, 0xfc, !PT ;  /* 0x0000006800fc7812 */ /* 0x000fe200078efcff */
[----:B------:R-:W-:Y:S01]  /*1410*/  IMAD.MOV R19, RZ, RZ, -R16 ;  /* 0x000000ffff137224 */ /* 0x000fe200078e0a10 */
[----:B------:R-:W-:Y:S01]  /*1420*/  ISETP.GT.U32.AND P4, PT, R4, R15, PT ;  /* 0x0000000f0400720c */ /* 0x000fe20003f84070 */
[--C-:B------:R-:W-:Y:S01]  /*1430*/  @!P6 IMAD.IADD R14, R14, 0x1, -R4.reuse ;  /* 0x000000010e0ee824 */ /* 0x100fe200078e0a04 */
[----:B------:R-:W-:Y:S01]  /*1440*/  ISETP.GT.U32.AND P0, PT, R4, R17, PT ;  /* 0x000000110400720c */ /* 0x000fe20003f04070 */
[----:B------:R-:W-:Y:S01]  /*1450*/  @!P5 IMAD.IADD R13, R13, 0x1, -R4 ;  /* 0x000000010d0dd824 */ /* 0x000fe200078e0a04 */
[----:B------:R-:W-:Y:S01]  /*1460*/  ISETP.GE.AND P6, PT, R22, RZ, PT ;  /* 0x000000ff1600720c */ /* 0x000fe20003fc6270 */
[----:B------:R-:W-:Y:S01]  /*1470*/  IMAD R16, R4, R19, R18 ;  /* 0x0000001304107224 */ /* 0x000fe200078e0212 */
[----:B------:R-:W-:Y:S01]  /*1480*/  ISETP.GE.AND P5, PT, R21, RZ, PT ;  /* 0x000000ff1500720c */ /* 0x000fe20003fa6270 */
[----:B------:R-:W-:Y:S01]  /*1490*/  IMAD.MOV.U32 R11, RZ, RZ, R13 ;  /* 0x000000ffff0b7224 */ /* 0x000fe200078e000d */
[C---:B------:R-:W-:Y:S01]  /*14a0*/  LOP3.LUT R251, R0.reuse, 0x66, RZ, 0xfc, !PT ;  /* 0x0000006600fb7812 */ /* 0x040fe200078efcff */
[----:B------:R-:W-:Y:S01]  /*14b0*/  IMAD.HI.U32 R13, R5, R20, RZ ;  /* 0x00000014050d7227 */ /* 0x000fe200078e00ff */
[----:B------:R-:W-:-:S02]  /*14c0*/  LOP3.LUT R250, R0, 0x64, RZ, 0xfc, !PT ;  /* 0x0000006400fa7812 */ /* 0x000fc400078efcff */
[----:B------:R-:W-:Y:S01]  /*14d0*/  LOP3.LUT R249, R0, 0x62, RZ, 0xfc, !PT ;  /* 0x0000006200f97812 */ /* 0x000fe200078efcff */
[----:B------:R-:W-:Y:S01]  /*14e0*/  @!P3 IMAD.MOV R11, RZ, RZ, -R11 ;  /* 0x000000ffff0bb224 */ /* 0x000fe200078e0a0b */
[----:B------:R-:W-:Y:S01]  /*14f0*/  ISETP.GT.U32.AND P3, PT, R4, R14, PT ;  /* 0x0000000e0400720c */ /* 0x000fe20003f64070 */
[----:B------:R-:W-:Y:S01]  /*1500*/  IMAD.MOV R13, RZ, RZ, -R13 ;  /* 0x000000ffff0d7224 */ /* 0x000fe200078e0a0d */
[----:B------:R-:W-:Y:S01]  /*1510*/  LOP3.LUT R248, R0, 0x60, RZ, 0xfc, !PT ;  /* 0x0000006000f87812 */ /* 0x000fe200078efcff */
[--C-:B------:R-:W-:Y:S01]  /*1520*/  @!P4 IMAD.IADD R15, R15, 0x1, -R4.reuse ;  /* 0x000000010f0fc824 */ /* 0x100fe200078e0a04 */
[----:B------:R-:W-:Y:S01]  /*1530*/  ISETP.GE.AND P4, PT, R24, RZ, PT ;  /* 0x000000ff1800720c */ /* 0x000fe20003f86270 */
[----:B------:R-:W-:Y:S01]  /*1540*/  @!P0 IMAD.IADD R17, R17, 0x1, -R4 ;  /* 0x0000000111118824 */ /* 0x000fe200078e0a04 */
[----:B------:R-:W-:Y:S01]  /*1550*/  IABS R24, R27 ;  /* 0x0000001b00187213 */ /* 0x000fe20000000000 */
[----:B------:R-:W-:Y:S01]  /*1560*/  IMAD R19, R4, R13, R20 ;  /* 0x0000000d04137224 */ /* 0x000fe200078e0214 */
[C---:B------:R-:W-:Y:S01]  /*1570*/  LOP3.LUT R247, R0.reuse, 0x5e, RZ, 0xfc, !PT ;  /* 0x0000005e00f77812 */ /* 0x040fe200078efcff */
[----:B------:R-:W-:Y:S01]  /*1580*/  IMAD.MOV.U32 R13, RZ, RZ, R15 ;  /* 0x000000ffff0d7224 */ /* 0x000fe200078e000f */
[C---:B------:R-:W-:Y:S01]  /*1590*/  LOP3.LUT R90, R0.reuse, 0x2, RZ, 0xfc, !PT ;  /* 0x00000002005a7812 */ /* 0x040fe200078efcff */
[----:B------:R-:W-:Y:S01]  /*15a0*/  IMAD.MOV.U32 R15, RZ, RZ, R17 ;  /* 0x000000ffff0f7224 */ /* 0x000fe200078e0011 */
[----:B------:R-:W-:Y:S01]  /*15b0*/  LOP3.LUT R92, R0, 0x4, RZ, 0xfc, !PT ;  /* 0x00000004005c7812 */ /* 0x000fe200078efcff */
[----:B------:R-:W-:Y:S01]  /*15c0*/  VIADD R18, R2, 0x33 ;  /* 0x0000003302127836 */ /* 0x000fe20000000000 */
[----:B------:R-:W-:Y:S01]  /*15d0*/  @!P3 IADD3 R14, R14, -R4, RZ ;  /* 0x800000040e0eb210 */ /* 0x000fe20007ffe0ff */
[----:B------:R-:W-:Y:S01]  /*15e0*/  @!P6 IMAD.MOV R15, RZ, RZ, -R15 ;  /* 0x000000ffff0fe224 */ /* 0x000fe200078e0a0f */
[----:B------:R-:W-:Y:S01]  /*15f0*/  ISETP.GT.U32.AND P6, PT, R4, R19, PT ;  /* 0x000000130400720c */ /* 0x000fe20003fc4070 */
[----:B------:R-:W-:Y:S01]  /*1600*/  @!P2 IMAD.MOV R13, RZ, RZ, -R13 ;  /* 0x000000ffff0da224 */ /* 0x000fe200078e0a0d */
[----:B------:R-:W-:Y:S01]  /*1610*/  ISETP.GE.AND P2, PT, R18, RZ, PT ;  /* 0x000000ff1200720c */ /* 0x000fe20003f46270 */
[----:B------:R-:W-:Y:S01]  /*1620*/  VIADD R20, R2, 0x32 ;  /* 0x0000003202147836 */ /* 0x000fe20000000000 */
[----:B------:R-:W-:Y:S01]  /*1630*/  IABS R18, R18 ;  /* 0x0000001200127213 */ /* 0x000fe20000000000 */
[----:B------:R-:W-:Y:S01]  /*1640*/  @!P5 IMAD.MOV R14, RZ, RZ, -R14 ;  /* 0x000000ffff0ed224 */ /* 0x000fe200078e0a0e */
[----:B------:R-:W-:Y:S01]  /*1650*/  ISETP.GT.U32.AND P3, PT, R4, R16, PT ;  /* 0x000000100400720c */ /* 0x000fe20003f64070 */
[----:B------:R-:W-:Y:S01]  /*1660*/  VIADD R21, R2, 0x31 ;  /* 0x0000003102157836 */ /* 0x000fe20000000000 */
[----:B------:R-:W-:Y:S01]  /*1670*/  ISETP.GE.AND P5, PT, R20, RZ, PT ;  /* 0x000000ff1400720c */ /* 0x000fe20003fa6270 */
[----:B------:R-:W-:Y:S01]  /*1680*/  IMAD.HI.U32 R17, R5, R18, RZ ;  /* 0x0000001205117227 */ /* 0x000fe200078e00ff */
[----:B------:R-:W-:-:S02]  /*1690*/  IABS R20, R20 ;  /* 0x0000001400147213 */ /* 0x000fc40000000000 */
[----:B------:R-:W-:Y:S01]  /*16a0*/  ISETP.GE.AND P0, PT, R21, RZ, PT ;  /* 0x000000ff1500720c */ /* 0x000fe20003f06270 */
[----:B------:R-:W-:Y:S01]  /*16b0*/  @!P1 IMAD.MOV R12, RZ, RZ, -R12 ;  /* 0x000000ffff0c9224 */ /* 0x000fe200078e0a0c */
[----:B------:R-:W-:Y:S01]  /*16c0*/  ISETP.GE.AND P1, PT, R23, RZ, PT ;  /* 0x000000ff1700720c */ /* 0x000fe20003f26270 */
[----:B------:R-:W-:Y:S01]  /*16d0*/  IMAD.MOV R17, RZ, RZ, -R17 ;  /* 0x000000ffff117224 */ /* 0x000fe200078e0a11 */
[----:B------:R-:W-:Y:S01]  /*16e0*/  IABS R23, R21 ;  /* 0x0000001500177213 */ /* 0x000fe20000000000 */
[----:B------:R-:W-:Y:S01]  /*16f0*/  @!P6 IMAD.IADD R19, R19, 0x1, -R4 ;  /* 0x000000011313e824 */ /* 0x000fe200078e0a04 */
[----:B------:R-:W-:Y:S01]  /*1700*/  LOP3.LUT R94, R0, 0x6, RZ, 0xfc, !PT ;  /* 0x00000006005e7812 */ /* 0x000fe200078efcff */
[----:B------:R-:W-:Y:S02]  /*1710*/  IMAD.MOV.U32 R21, RZ, RZ, R20 ;  /* 0x000000ffff157224 */ /* 0x000fe400078e0014 */
[C---:B------:R-:W-:Y:S01]  /*1720*/  IMAD R18, R4.reuse, R17, R18 ;  /* 0x0000001104127224 */ /* 0x040fe200078e0212 */
[----:B------:R-:W-:Y:S01]  /*1730*/  ISETP.GT.U32.AND P6, PT, R4, R19, PT ;  /* 0x000000130400720c */ /* 0x000fe20003fc4070 */
[----:B------:R-:W-:-:S04]  /*1740*/  IMAD.HI.U32 R17, R5, R21, RZ ;  /* 0x0000001505117227 */ /* 0x000fc800078e00ff */
[----:B------:R-:W-:Y:S02]  /*1750*/  IMAD.MOV R22, RZ, RZ, -R17 ;  /* 0x000000ffff167224 */ /* 0x000fe400078e0a11 */
[----:B------:R-:W-:-:S04]  /*1760*/  IMAD.HI.U32 R20, R5, R23, RZ ;  /* 0x0000001705147227 */ /* 0x000fc800078e00ff */
[----:B------:R-:W-:Y:S01]  /*1770*/  IMAD.HI.U32 R17, R5, R24, RZ ;  /* 0x0000001805117227 */ /* 0x000fe200078e00ff */
[----:B------:R-:W-:-:S03]  /*1780*/  IADD3 R20, -R20, RZ, RZ ;  /* 0x000000ff14147210 */ /* 0x000fc60007ffe1ff */
[----:B------:R-:W-:Y:S02]  /*1790*/  @!P3 IMAD.IADD R16, R16, 0x1, -R4 ;  /* 0x000000011010b824 */ /* 0x000fe400078e0a04 */
[C---:B------:R-:W-:Y:S01]  /*17a0*/  IMAD R21, R4.reuse, R22, R21 ;  /* 0x0000001604157224 */ /* 0x040fe200078e0215 */
[----:B------:R-:W-:Y:S01]  /*17b0*/  IABS R22, R30 ;  /* 0x0000001e00167213 */ /* 0x000fe20000000000 */
[----:B------:R-:W-:Y:S01]  /*17c0*/  IMAD.MOV R25, RZ, RZ, -R17 ;  /* 0x000000ffff197224 */ /* 0x000fe200078e0a11 */
[----:B------:R-:W-:Y:S01]  /*17d0*/  ISETP.GT.U32.AND P3, PT, R4, R16, PT ;  /* 0x000000100400720c */ /* 0x000fe20003f64070 */
[----:B------:R-:W-:-:S04]  /*17e0*/  IMAD.HI.U32 R17, R5, R26, RZ ;  /* 0x0000001a05117227 */ /* 0x000fc800078e00ff */
[----:B------:R-:W-:Y:S01]  /*17f0*/  @!P6 IMAD.IADD R19, R19, 0x1, -R4 ;  /* 0x000000011313e824 */ /* 0x000fe200078e0a04 */
[C---:B------:R-:W-:Y:S01]  /*1800*/  ISETP.GT.U32.AND P6, PT, R4.reuse, R21, PT ;  /* 0x000000150400720c */ /* 0x040fe20003fc4070 */
[----:B------:R-:W-:Y:S02]  /*1810*/  IMAD.MOV R17, RZ, RZ, -R17 ;  /* 0x000000ffff117224 */ /* 0x000fe400078e0a11 */
[C---:B------:R-:W-:Y:S02]  /*1820*/  IMAD R20, R4.reuse, R20, R23 ;  /* 0x0000001404147224 */ /* 0x040fe400078e0217 */
[C---:B------:R-:W-:Y:S02]  /*1830*/  IMAD R23, R4.reuse, R25, R24 ;  /* 0x0000001904177224 */ /* 0x040fe400078e0218 */
[----:B------:R-:W-:Y:S02]  /*1840*/  IMAD.MOV.U32 R25, RZ, RZ, R22 ;  /* 0x000000ffff197224 */ /* 0x000fe400078e0016 */
[----:B------:R-:W-:-:S02]  /*1850*/  IMAD R22, R4, R17, R26 ;  /* 0x0000001104167224 */ /* 0x000fc400078e021a */
[----:B------:R-:W-:Y:S01]  /*1860*/  IMAD.MOV.U32 R17, RZ, RZ, R19 ;  /* 0x000000ffff117224 */ /* 0x000fe200078e0013 */
[----:B------:R-:W-:Y:S01]  /*1870*/  IABS R19, R31 ;  /* 0x0000001f00137213 */ /* 0x000fe20000000000 */
[--C-:B------:R-:W-:Y:S01]  /*1880*/  @!P3 IMAD.IADD R16, R16, 0x1, -R4.reuse ;  /* 0x000000011010b824 */ /* 0x100fe200078e0a04 */
[C---:B------:R-:W-:Y:S01]  /*1890*/  ISETP.GT.U32.AND P3, PT, R4.reuse, R18, PT ;  /* 0x000000120400720c */ /* 0x040fe20003f64070 */
[----:B------:R-:W-:Y:S01]  /*18a0*/  @!P4 IMAD.MOV R17, RZ, RZ, -R17 ;  /* 0x000000ffff11c224 */ /* 0x000fe200078e0a11 */
[C---:B------:R-:W-:Y:S01]  /*18b0*/  ISETP.GT.U32.AND P4, PT, R4.reuse, R23, PT ;  /* 0x000000170400720c */ /* 0x040fe20003f84070 */
[----:B------:R-:W-:Y:S01]  /*18c0*/  @!P6 IMAD.IADD R21, R21, 0x1, -R4 ;  /* 0x000000011515e824 */ /* 0x000fe200078e0a04 */
[----:B------:R-:W-:Y:S01]  /*18d0*/  ISETP.GT.U32.AND P6, PT, R4, R22, PT ;  /* 0x000000160400720c */ /* 0x000fe20003fc4070 */
[----:B------:R-:W-:-:S04]  /*18e0*/  IMAD.HI.U32 R24, R5, R25, RZ ;  /* 0x0000001905187227 */ /* 0x000fc800078e00ff */
[----:B------:R-:W-:Y:S01]  /*18f0*/  @!P1 IMAD.MOV R16, RZ, RZ, -R16 ;  /* 0x000000ffff109224 */ /* 0x000fe200078e0a10 */
[----:B------:R-:W-:Y:S01]  /*1900*/  ISETP.GT.U32.AND P1, PT, R4, R20, PT ;  /* 0x000000140400720c */ /* 0x000fe20003f24070 */
[----:B------:R-:W-:Y:S02]  /*1910*/  IMAD.MOV R24, RZ, RZ, -R24 ;  /* 0x000000ffff187224 */ /* 0x000fe400078e0a18 */
[--C-:B------:R-:W-:Y:S02]  /*1920*/  @!P3 IMAD.IADD R18, R18, 0x1, -R4.reuse ;  /* 0x000000011212b824 */ /* 0x100fe400078e0a04 */
[C---:B------:R-:W-:Y:S01]  /*1930*/  IMAD R25, R4.reuse, R24, R25 ;  /* 0x0000001804197224 */ /* 0x040fe200078e0219 */
[----:B------:R-:W-:Y:S01]  /*1940*/  MOV R24, R19 ;  /* 0x0000001300187202 */ /* 0x000fe20000000f00 */
[--C-:B------:R-:W-:Y:S01]  /*1950*/  @!P4 IMAD.IADD R23, R23, 0x1, -R4.reuse ;  /* 0x000000011717c824 */ /* 0x100fe200078e0a04 */
[----:B------:R-:W-:Y:S01]  /*1960*/  ISETP.GT.U32.AND P3, PT, R4, R18, PT ;  /* 0x000000120400720c */ /* 0x000fe20003f64070 */
[----:B------:R-:W-:-:S02]  /*1970*/  @!P6 IMAD.IADD R22, R22, 0x1, -R4 ;  /* 0x000000011616e824 */ /* 0x000fc400078e0a04 */
[----:B------:R-:W-:Y:S01]  /*1980*/  IMAD.HI.U32 R19, R5, R24, RZ ;  /* 0x0000001805137227 */ /* 0x000fe200078e00ff */
[----:B------:R-:W-:-:S03]  /*1990*/  ISETP.GT.U32.AND P6, PT, R4, R23, PT ;  /* 0x000000170400720c */ /* 0x000fc60003fc4070 */
[----:B------:R-:W-:Y:S01]  /*19a0*/  @!P1 IMAD.IADD R20, R20, 0x1, -R4 ;  /* 0x0000000114149824 */ /* 0x000fe200078e0a04 */
[C---:B------:R-:W-:Y:S01]  /*19b0*/  ISETP.GT.U32.AND P1, PT, R4.reuse, R21, PT ;  /* 0x000000150400720c */ /* 0x040fe20003f24070 */
[----:B------:R-:W-:Y:S02]  /*19c0*/  IMAD.MOV R19, RZ, RZ, -R19 ;  /* 0x000000ffff137224 */ /* 0x000fe400078e0a13 */
[----:B------:R-:W-:Y:S01]  /*19d0*/  IMAD.HI.U32 R26, R5, R28, RZ ;  /* 0x0000001c051a7227 */ /* 0x000fe200078e00ff */
[----:B------:R-:W-:-:S03]  /*19e0*/  ISETP.GT.U32.AND P4, PT, R4, R20, PT ;  /* 0x000000140400720c */ /* 0x000fc60003f84070 */
[----:B------:R-:W-:Y:S02]  /*19f0*/  IMAD R24, R4, R19, R24 ;  /* 0x0000001304187224 */ /* 0x000fe400078e0218 */
[--C-:B------:R-:W-:Y:S02]  /*1a00*/  @!P6 IMAD.IADD R23, R23, 0x1, -R4.reuse ;  /* 0x000000011717e824 */ /* 0x100fe400078e0a04 */
[--C-:B------:R-:W-:Y:S01]  /*1a10*/  @!P3 IMAD.IADD R18, R18, 0x1, -R4.reuse ;  /* 0x000000011212b824 */ /* 0x100fe200078e0a04 */
[C---:B------:R-:W-:Y:S01]  /*1a20*/  ISETP.GT.U32.AND P6, PT, R4.reuse, R24, PT ;  /* 0x000000180400720c */ /* 0x040fe20003fc4070 */
[----:B------:R-:W-:Y:S01]  /*1a30*/  @!P1 IMAD.IADD R21, R21, 0x1, -R4 ;  /* 0x0000000115159824 */ /* 0x000fe200078e0a04 */
[C---:B------:R-:W-:Y:S01]  /*1a40*/  ISETP.GT.U32.AND P1, PT, R4.reuse, R25, PT ;  /* 0x000000190400720c */ /* 0x040fe20003f24070 */
[----:B------:R-:W-:Y:S01]  /*1a50*/  @!P2 IMAD.MOV R18, RZ, RZ, -R18 ;  /* 0x000000ffff12a224 */ /* 0x000fe200078e0a12 */
[----:B------:R-:W-:Y:S01]  /*1a60*/  ISETP.GT.U32.AND P2, PT, R4, R22, PT ;  /* 0x000000160400720c */ /* 0x000fe20003f44070 */
[----:B------:R-:W-:Y:S01]  /*1a70*/  @!P4 IMAD.IADD R20, R20, 0x1, -R4 ;  /* 0x000000011414c824 */ /* 0x000fe200078e0a04 */
[----:B------:R-:W-:Y:S01]  /*1a80*/  ISETP.GE.AND P3, PT, R27, RZ, PT ;  /* 0x000000ff1b00720c */ /* 0x000fe20003f66270 */
[----:B------:R-:W-:Y:S01]  /*1a90*/  IMAD R3, R3, UR4, RZ ;  /* 0x0000000403037c24 */ /* 0x000fe2000f8e02ff */
[----:B------:R-:W-:Y:S01]  /*1aa0*/  IABS R27, R32 ;  /* 0x00000020001b7213 */ /* 0x000fe20000000000 */
[----:B------:R-:W-:Y:S01]  /*1ab0*/  @!P0 IMAD.MOV R20, RZ, RZ, -R20 ;  /* 0x000000ffff148224 */ /* 0x000fe200078e0a14 */
[----:B------:R-:W-:Y:S01]  /*1ac0*/  ISETP.GE.AND P4, PT, R29, RZ, PT ;  /* 0x000000ff1d00720c */ /* 0x000fe20003f86270 */
[----:B------:R-:W-:Y:S01]  /*1ad0*/  IMAD.MOV R29, RZ, RZ, -R26 ;  /* 0x000000ffff1d7224 */ /* 0x000fe200078e0a1a */
[----:B------:R-:W-:Y:S01]  /*1ae0*/  UMOV UR4, URZ ;  /* 0x0000003f00047c82 */ /* 0x000fe20008000000 */
[----:B------:R-:W-:Y:S01]  /*1af0*/  @!P6 IADD3 R24, R24, -R4, RZ ;  /* 0x800000041818e210 */ /* 0x000fe20007ffe0ff */
[----:B------:R-:W-:-:S03]  /*1b00*/  IMAD.HI.U32 R19, R5, R27, RZ ;  /* 0x0000001b05137227 */ /* 0x000fc600078e00ff */
[----:B------:R-:W-:Y:S01]  /*1b10*/  ISETP.GT.U32.AND P0, PT, R4, R24, PT ;  /* 0x000000180400720c */ /* 0x000fe20003f04070 */
[----:B------:R-:W-:Y:S02]  /*1b20*/  IMAD.MOV R19, RZ, RZ, -R19 ;  /* 0x000000ffff137224 */ /* 0x000fe400078e0a13 */
[--C-:B------:R-:W-:Y:S01]  /*1b30*/  @!P1 IMAD.IADD R25, R25, 0x1, -R4.reuse ;  /* 0x0000000119199824 */ /* 0x100fe200078e0a04 */
[----:B------:R-:W-:Y:S01]  /*1b40*/  ISETP.GE.AND P1, PT, R31, RZ, PT ;  /* 0x000000ff1f00720c */ /* 0x000fe20003f26270 */
[----:B------:R-:W-:Y:S01]  /*1b50*/  @!P2 IMAD.IADD R22, R22, 0x1, -R4 ;  /* 0x000000011616a824 */ /* 0x000fe200078e0a04 */
[----:B------:R-:W-:Y:S01]  /*1b60*/  ISETP.GE.AND P2, PT, R30, RZ, PT ;  /* 0x000000ff1e00720c */ /* 0x000fe20003f46270 */
[----:B------:R-:W-:Y:S01]  /*1b70*/  VIADD R31, R2, 0x2a ;  /* 0x0000002a021f7836 */ /* 0x000fe20000000000 */
[----:B------:R-:W-:Y:S01]  /*1b80*/  IABS R30, R34 ;  /* 0x00000022001e7213 */ /* 0x000fe20000000000 */
[C---:B------:R-:W-:Y:S01]  /*1b90*/  IMAD R27, R4.reuse, R19, R27 ;  /* 0x00000013041b7224 */ /* 0x040fe200078e021b */
[----:B------:R-:W-:Y:S01]  /*1ba0*/  ISETP.GT.U32.AND P6, PT, R4, R25, PT ;  /* 0x000000190400720c */ /* 0x000fe20003fc4070 */
[----:B------:R-:W-:-:S02]  /*1bb0*/  IMAD.MOV.U32 R19, RZ, RZ, R21 ;  /* 0x000000ffff137224 */ /* 0x000fc400078e0015 */
[C---:B------:R-:W-:Y:S01]  /*1bc0*/  IMAD R26, R4.reuse, R29, R28 ;  /* 0x0000001d041a7224 */ /* 0x040fe200078e021c */
[----:B------:R-:W-:Y:S01]  /*1bd0*/  IABS R29, R31 ;  /* 0x0000001f001d7213 */ /* 0x000fe20000000000 */
[----:B------:R-:W-:Y:S01]  /*1be0*/  @!P5 IMAD.MOV R19, RZ, RZ, -R19 ;  /* 0x000000ffff13d224 */ /* 0x000fe200078e0a13 */
[----:B------:R-:W-:Y:S01]  /*1bf0*/  ISETP.GT.U32.AND P5, PT, R4, R27, PT ;  /* 0x0000001b0400720c */ /* 0x000fe20003fa4070 */
[----:B------:R-:W-:-:S04]  /*1c00*/  IMAD.HI.U32 R28, R5, R30, RZ ;  /* 0x0000001e051c7227 */ /* 0x000fc800078e00ff */
[----:B------:R-:W-:Y:S01]  /*1c10*/  @!P4 IMAD.MOV R22, RZ, RZ, -R22 ;  /* 0x000000ffff16c224 */ /* 0x000fe200078e0a16 */
[----:B------:R-:W-:Y:S01]  /*1c20*/  ISETP.GT.U32.AND P4, PT, R4, R26, PT ;  /* 0x0000001a0400720c */ /* 0x000fe20003f84070 */
[----:B------:R-:W-:Y:S01]  /*1c30*/  @!P0 IMAD.IADD R24, R24, 0x1, -R4 ;  /* 0x0000000118188824 */ /* 0x000fe200078e0a04 */
[----:B------:R-:W-:Y:S01]  /*1c40*/  ISETP.GE.AND P0, PT, R31, RZ, PT ;  /* 0x000000ff1f00720c */ /* 0x000fe20003f06270 */
[----:B------:R-:W-:Y:S02]  /*1c50*/  IMAD.MOV.U32 R21, RZ, RZ, R23 ;  /* 0x000000ffff157224 */ /* 0x000fe400078e0017 */
[----:B------:R-:W-:-:S04]  /*1c60*/  IMAD.HI.U32 R23, R5, R29, RZ ;  /* 0x0000001d05177227 */ /* 0x000fc800078e00ff */
[----:B------:R-:W-:Y:S02]  /*1c70*/  IMAD.MOV R31, RZ, RZ, -R28 ;  /* 0x000000ffff1f7224 */ /* 0x000fe400078e0a1c */
[----:B------:R-:W-:Y:S02]  /*1c80*/  IMAD.MOV R23, RZ, RZ, -R23 ;  /* 0x000000ffff177224 */ /* 0x000fe400078e0a17 */
[C---:B------:R-:W-:Y:S02]  /*1c90*/  IMAD R28, R4.reuse, R31, R30 ;  /* 0x0000001f041c7224 */ /* 0x040fe400078e021e */
[----:B------:R-:W-:Y:S01]  /*1ca0*/  @!P6 IMAD.IADD R25, R25, 0x1, -R4 ;  /* 0x000000011919e824 */ /* 0x000fe200078e0a04 */
[----:B------:R-:W-:Y:S01]  /*1cb0*/  ISETP.GE.AND P6, PT, R33, RZ, PT ;  /* 0x000000ff2100720c */ /* 0x000fe20003fc6270 */
[C---:B------:R-:W-:Y:S02]  /*1cc0*/  IMAD R29, R4.reuse, R23, R29 ;  /* 0x00000017041d7224 */ /* 0x040fe400078e021d */
[----:B------:R-:W-:Y:S01]  /*1cd0*/  @!P1 IMAD.MOV R24, RZ, RZ, -R24 ;  /* 0x000000ffff189224 */ /* 0x000fe200078e0a18 */
[----:B------:R-:W-:Y:S01]  /*1ce0*/  ISETP.GT.U32.AND P1, PT, R4, R28, PT ;  /* 0x0000001c0400720c */ /* 0x000fe20003f24070 */
[----:B------:R-:W-:-:S02]  /*1cf0*/  VIADD R33, R2, 0x28 ;  /* 0x0000002802217836 */ /* 0x000fc40000000000 */
[----:B------:R-:W-:Y:S02]  /*1d00*/  IMAD.MOV.U32 R23, RZ, RZ, R25 ;  /* 0x000000ffff177224 */ /* 0x000fe400078e0019 */
[--C-:B------:R-:W-:Y:S02]  /*1d10*/  @!P5 IMAD.IADD R27, R27, 0x1, -R4.reuse ;  /* 0x000000011b1bd824 */ /* 0x100fe400078e0a04 */
[----:B------:R-:W-:Y:S01]  /*1d20*/  @!P3 IMAD.MOV R21, RZ, RZ, -R21 ;  /* 0x000000ffff15b224 */ /* 0x000fe200078e0a15 */
[----:B------:R-:W-:Y:S01]  /*1d30*/  ISETP.GE.AND P3, PT, R32, RZ, PT ;  /* 0x000000ff2000720c */ /* 0x000fe20003f66270 */
[--C-:B------:R-:W-:Y:S01]  /*1d40*/  @!P4 IMAD.IADD R26, R26, 0x1, -R4.reuse ;  /* 0x000000011a1ac824 */ /* 0x100fe200078e0a04 */
[----:B------:R-:W-:Y:S01]  /*1d50*/  IABS R32, R33 ;  /* 0x0000002100207213 */ /* 0x000fe20000000000 */
[----:B------:R-:W-:Y:S01]  /*1d60*/  @!P2 IMAD.MOV R23, RZ, RZ, -R23 ;  /* 0x000000ffff17a224 */ /* 0x000fe200078e0a17 */
[----:B------:R-:W-:Y:S01]  /*1d70*/  ISETP.GT.U32.AND P2, PT, R4, R29, PT ;  /* 0x0000001d0400720c */ /* 0x000fe20003f44070 */
[----:B------:R-:W-:Y:S01]  /*1d80*/  @!P1 IMAD.IADD R28, R28, 0x1, -R4 ;  /* 0x000000011c1c9824 */ /* 0x000fe200078e0a04 */
[C---:B------:R-:W-:Y:S01]  /*1d90*/  ISETP.GT.U32.AND P5, PT, R4.reuse, R27, PT ;  /* 0x0000001b0400720c */ /* 0x040fe20003fa4070 */
[----:B------:R-:W-:Y:S01]  /*1da0*/  IMAD.MOV.U32 R31, RZ, RZ, R32 ;  /* 0x000000ffff1f7224 */ /* 0x000fe200078e0020 */
[----:B------:R-:W-:Y:S01]  /*1db0*/  ISETP.GT.U32.AND P4, PT, R4, R26, PT ;  /* 0x0000001a0400720c */ /* 0x000fe20003f84070 */
[----:B------:R-:W-:Y:S01]  /*1dc0*/  IMAD R78, R146, UR40, RZ ;  /* 0x00000028924e7c24 */ /* 0x000fe2000f8e02ff */
[----:B------:R-:W-:Y:S01]  /*1dd0*/  IABS R32, R35 ;  /* 0x0000002300207213 */ /* 0x000fe20000000000 */
[----:B------:R-:W-:Y:S01]  /*1de0*/  IMAD.HI.U32 R25, R5, R31, RZ ;  /* 0x0000001f05197227 */ /* 0x000fe200078e00ff */
[----:B------:R-:W-:-:S03]  /*1df0*/  ISETP.GT.U32.AND P1, PT, R4, R28, PT ;  /* 0x0000001c0400720c */ /* 0x000fc60003f24070 */
[----:B------:R-:W-:Y:S02]  /*1e00*/  IMAD.MOV R25, RZ, RZ, -R25 ;  /* 0x000000ffff197224 */ /* 0x000fe400078e0a19 */
[--C-:B------:R-:W-:Y:S02]  /*1e10*/  @!P2 IMAD.IADD R29, R29, 0x1, -R4.reuse ;  /* 0x000000011d1da824 */ /* 0x100fe400078e0a04 */
[--C-:B------:R-:W-:Y:S01]  /*1e20*/  @!P5 IMAD.IADD R27, R27, 0x1, -R4.reuse ;  /* 0x000000011b1bd824 */ /* 0x100fe200078e0a04 */
[----:B------:R-:W-:Y:S01]  /*1e30*/  ISETP.GE.AND P5, PT, R34, RZ, PT ;  /* 0x000000ff2200720c */ /* 0x000fe20003fa6270 */
[----:B------:R-:W-:Y:S01]  /*1e40*/  IMAD.HI.U32 R30, R5, R32, RZ ;  /* 0x00000020051e7227 */ /* 0x000fe200078e00ff */
[----:B------:R-:W-:Y:S02]  /*1e50*/  ISETP.GT.U32.AND P2, PT, R4, R29, PT ;  /* 0x0000001d0400720c */ /* 0x000fe40003f44070 */
[----:B------:R-:W-:Y:S01]  /*1e60*/  IABS R34, R36 ;  /* 0x0000002400227213 */ /* 0x000fe20000000000 */
[----:B------:R-:W-:Y:S01]  /*1e70*/  @!P4 IMAD.IADD R26, R26, 0x1, -R4 ;  /* 0x000000011a1ac824 */ /* 0x000fe200078e0a04 */
[----:B------:R-:W-:Y:S01]  /*1e80*/  ISETP.GE.AND P4, PT, R33, RZ, PT ;  /* 0x000000ff2100720c */ /* 0x000fe20003f86270 */
[----:B------:R-:W-:Y:S01]  /*1e90*/  IMAD R31, R4, R25, R31 ;  /* 0x00000019041f7224 */ /* 0x000fe200078e021f */
[----:B------:R-:W-:Y:S01]  /*1ea0*/  @!P1 IADD3 R28, R28, -R4, RZ ;  /* 0x800000041c1c9210 */ /* 0x000fe20007ffe0ff */
[----:B------:R-:W-:-:S02]  /*1eb0*/  IMAD.MOV.U32 R25, RZ, RZ, R27 ;  /* 0x000000ffff197224 */ /* 0x000fc400078e001b */
[----:B------:R-:W-:Y:S02]  /*1ec0*/  IMAD.MOV R33, RZ, RZ, -R30 ;  /* 0x000000ffff217224 */ /* 0x000fe400078e0a1e */
[----:B------:R-:W-:Y:S01]  /*1ed0*/  @!P3 IMAD.MOV R25, RZ, RZ, -R25 ;  /* 0x000000ffff19b224 */ /* 0x000fe200078e0a19 */
[C---:B------:R-:W-:Y:S01]  /*1ee0*/  ISETP.GT.U32.AND P3, PT, R4.reuse, R31, PT ;  /* 0x0000001f0400720c */ /* 0x040fe20003f64070 */
[----:B------:R-:W-:Y:S02]  /*1ef0*/  IMAD R30, R4, R33, R32 ;  /* 0x00000021041e7224 */ /* 0x000fe400078e0220 */
[----:B------:R-:W-:-:S03]  /*1f00*/  IMAD.HI.U32 R27, R5, R34, RZ ;  /* 0x00000022051b7227 */ /* 0x000fc600078e00ff */
[----:B------:R-:W-:Y:S01]  /*1f10*/  ISETP.GT.U32.AND P1, PT, R4, R30, PT ;  /* 0x0000001e0400720c */ /* 0x000fe20003f24070 */
[----:B------:R-:W-:Y:S02]  /*1f20*/  IMAD.MOV R27, RZ, RZ, -R27 ;  /* 0x000000ffff1b7224 */ /* 0x000fe400078e0a1b */
[----:B------:R-:W-:Y:S01]  /*1f30*/  @!P2 IMAD.IADD R29, R29, 0x1, -R4 ;  /* 0x000000011d1da824 */ /* 0x000fe200078e0a04 */
[----:B------:R-:W-:Y:S01]  /*1f40*/  ISETP.GE.AND P2, PT, R36, RZ, PT ;  /* 0x000000ff2400720c */ /* 0x000fe20003f46270 */
[----:B------:R-:W-:Y:S02]  /*1f50*/  IMAD R33, R4, R27, R34 ;  /* 0x0000001b04217224 */ /* 0x000fe400078e0222 */
[----:B------:R-:W-:Y:S02]  /*1f60*/  VIADD R32, R2, 0x25 ;  /* 0x0000002502207836 */ /* 0x000fe40000000000 */
[----:B------:R-:W-:Y:S02]  /*1f70*/  IMAD.MOV.U32 R27, RZ, RZ, R29 ;  /* 0x000000ffff1b7224 */ /* 0x000fe400078e001d */
[----:B------:R-:W-:-:S02]  /*1f80*/  @!P3 IMAD.IADD R31, R31, 0x1, -R4 ;  /* 0x000000011f1fb824 */ /* 0x000fc400078e0a04 */
[----:B------:R-:W-:Y:S01]  /*1f90*/  @!P0 IMAD.MOV R27, RZ, RZ, -R27 ;  /* 0x000000ffff1b8224 */ /* 0x000fe200078e0a1b */
[----:B------:R-:W-:Y:S01]  /*1fa0*/  ISETP.GE.AND P0, PT, R32, RZ, PT ;  /* 0x000000ff2000720c */ /* 0x000fe20003f06270 */
[----:B------:R-:W-:Y:S01]  /*1fb0*/  VIADD R29, R2, 0x24 ;  /* 0x00000024021d7836 */ /* 0x000fe20000000000 */
[----:B------:R-:W-:Y:S01]  /*1fc0*/  IABS R32, R32 ;  /* 0x0000002000207213 */ /* 0x000fe20000000000 */
[----:B------:R-:W-:Y:S01]  /*1fd0*/  @!P1 IMAD.IADD R30, R30, 0x1, -R4 ;  /* 0x000000011e1e9824 */ /* 0x000fe200078e0a04 */
[C---:B------:R-:W-:Y:S01]  /*1fe0*/  ISETP.GT.U32.AND P3, PT, R4.reuse, R31, PT ;  /* 0x0000001f0400720c */ /* 0x040fe20003f64070 */
[----:B------:R-:W-:Y:S01]  /*1ff0*/  @!P5 IMAD.MOV R28, RZ, RZ, -R28 ;  /* 0x000000ffff1cd224 */ /* 0x000fe200078e0a1c */
[----:B------:R-:W-:Y:S01]  /*2000*/  ISETP.GE.AND P5, PT, R29, RZ, PT ;  /* 0x000000ff1d00720c */ /* 0x000fe20003fa6270 */
[----:B------:R-:W-:Y:S01]  /*2010*/  @!P6 IMAD.MOV R26, RZ, RZ, -R26 ;  /* 0x000000ffff1ae224 */ /* 0x000fe200078e0a1a */
[----:B------:R-:W-:Y:S01]  /*2020*/  IABS R36, R29 ;  /* 0x0000001d00247213 */ /* 0x000fe20000000000 */
[----:B------:R-:W-:Y:S01]  /*2030*/  IMAD.HI.U32 R29, R5, R32, RZ ;  /* 0x00000020051d7227 */ /* 0x000fe200078e00ff */
[----:B------:R-:W-:-:S02]  /*2040*/  ISETP.GT.U32.AND P1, PT, R4, R30, PT ;  /* 0x0000001e0400720c */ /* 0x000fc40003f24070 */
[----:B------:R-:W-:Y:S01]  /*2050*/  ISETP.GE.AND P6, PT, R35, RZ, PT ;  /* 0x000000ff2300720c */ /* 0x000fe20003fc6270 */
[----:B------:R-:W-:Y:S02]  /*2060*/  IMAD.MOV R35, RZ, RZ, -R29 ;  /* 0x000000ffff237224 */ /* 0x000fe400078e0a1d */
[----:B------:R-:W-:-:S04]  /*2070*/  IMAD.HI.U32 R34, R5, R37, RZ ;  /* 0x0000002505227227 */ /* 0x000fc800078e00ff */
[----:B------:R-:W-:Y:S01]  /*2080*/  @!P3 IMAD.IADD R31, R31, 0x1, -R4 ;  /* 0x000000011f1fb824 */ /* 0x000fe200078e0a04 */
[C---:B------:R-:W-:Y:S01]  /*2090*/  ISETP.GT.U32.AND P3, PT, R4.reuse, R33, PT ;  /* 0x000000210400720c */ /* 0x040fe20003f64070 */
[----:B------:R-:W-:Y:S02]  /*20a0*/  IMAD R32, R4, R35, R32 ;  /* 0x0000002304207224 */ /* 0x000fe400078e0220 */
[----:B------:R-:W-:Y:S02]  /*20b0*/  @!P1 IMAD.IADD R30, R30, 0x1, -R4 ;  /* 0x000000011e1e9824 */ /* 0x000fe400078e0a04 */
[----:B------:R-:W-:Y:S01]  /*20c0*/  IMAD.MOV.U32 R29, RZ, RZ, R31 ;  /* 0x000000ffff1d7224 */ /* 0x000fe200078e001f */
[----:B------:R-:W-:Y:S01]  /*20d0*/  ISETP.GT.U32.AND P1, PT, R4, R32, PT ;  /* 0x000000200400720c */ /* 0x000fe20003f24070 */
[----:B------:R-:W-:Y:S02]  /*20e0*/  IMAD.MOV R34, RZ, RZ, -R34 ;  /* 0x000000ffff227224 */ /* 0x000fe400078e0a22 */
[----:B------:R-:W-:-:S04]  /*20f0*/  IMAD.HI.U32 R31, R5, R36, RZ ;  /* 0x00000024051f7227 */ /* 0x000fc800078e00ff */
[--C-:B------:R-:W-:Y:S02]  /*2100*/  @!P3 IMAD.IADD R33, R33, 0x1, -R4.reuse ;  /* 0x000000012121b824 */ /* 0x100fe400078e0a04 */
[C---:B------:R-:W-:Y:S01]  /*2110*/  IMAD R34, R4.reuse, R34, R37 ;  /* 0x0000002204227224 */ /* 0x040fe200078e0225 */
[----:B------:R-:W-:Y:S01]  /*2120*/  IABS R37, R42 ;  /* 0x0000002a00257213 */ /* 0x000fe20000000000 */
[----:B------:R-:W-:Y:S01]  /*2130*/  IMAD.MOV R31, RZ, RZ, -R31 ;  /* 0x000000ffff1f7224 */ /* 0x000fe200078e0a1f */
[----:B------:R-:W-:Y:S01]  /*2140*/  ISETP.GT.U32.AND P3, PT, R4, R33, PT ;  /* 0x000000210400720c */ /* 0x000fe20003f64070 */
[----:B------:R-:W-:Y:S02]  /*2150*/  @!P1 IMAD.IADD R32, R32, 0x1, -R4 ;  /* 0x0000000120209824 */ /* 0x000fe400078e0a04 */
[C---:B------:R-:W-:Y:S02]  /*2160*/  IMAD R35, R4.reuse, R31, R36 ;  /* 0x0000001f04237224 */ /* 0x040fe400078e0224 */
[----:B------:R-:W-:Y:S01]  /*2170*/  IMAD.HI.U32 R31, R5, R37, RZ ;  /* 0x00000025051f7227 */ /* 0x000fe200078e00ff */
[----:B------:R-:W-:-:S03]  /*2180*/  ISETP.GT.U32.AND P1, PT, R4, R32, PT ;  /* 0x000000200400720c */ /* 0x000fc60003f24070 */
[----:B------:R-:W-:Y:S02]  /*2190*/  IMAD.MOV R36, RZ, RZ, -R31 ;  /* 0x000000ffff247224 */ /* 0x000fe400078e0a1f */
[----:B------:R-:W-:Y:S01]  /*21a0*/  @!P6 IMAD.MOV R30, RZ, RZ, -R30 ;  /* 0x000000ffff1ee224 */ /* 0x000fe200078e0a1e */
[C---:B------:R-:W-:Y:S01]  /*21b0*/  ISETP.GT.U32.AND P6, PT, R4.reuse, R35, PT ;  /* 0x000000230400720c */ /* 0x040fe20003fc4070 */
[--C-:B------:R-:W-:Y:S01]  /*21c0*/  @!P3 IMAD.IADD R33, R33, 0x1, -R4.reuse ;  /* 0x000000012121b824 */ /* 0x100fe200078e0a04 */
[C---:B------:R-:W-:Y:S01]  /*21d0*/  ISETP.GT.U32.AND P3, PT, R4.reuse, R34, PT ;  /* 0x000000220400720c */ /* 0x040fe20003f64070 */
[----:B------:R-:W-:Y:S02]  /*21e0*/  IMAD R37, R4, R36, R37 ;  /* 0x0000002404257224 */ /* 0x000fe400078e0225 */
[----:B------:R-:W-:Y:S01]  /*21f0*/  @!P4 IMAD.MOV R29, RZ, RZ, -R29 ;  /* 0x000000ffff1dc224 */ /* 0x000fe200078e0a1d */
[----:B------:R-:W-:Y:S01]  /*2200*/  ISETP.GE.AND P4, PT, R38, RZ, PT ;  /* 0x000000ff2600720c */ /* 0x000fe20003f86270 */
[--C-:B------:R-:W-:Y:S01]  /*2210*/  @!P1 IMAD.IADD R32, R32, 0x1, -R4.reuse ;  /* 0x0000000120209824 */ /* 0x100fe200078e0a04 */
[----:B------:R-:W-:Y:S01]  /*2220*/  ISETP.GT.U32.AND P1, PT, R4, R37, PT ;  /* 0x000000250400720c */ /* 0x000fe20003f24070 */
[----:B------:R-:W-:Y:S01]  /*2230*/  IMAD R78, R143, UR40, RZ ;  /* 0x000000288f4e7c24 */ /* 0x000fe2000f8e02ff */
[----:B------:R-:W-:Y:S01]  /*2240*/  IABS R38, R43 ;  /* 0x0000002b00267213 */ /* 0x000fe20000000000 */
[----:B------:R-:W-:Y:S01]  /*2250*/  IMAD R78, R139, UR40, RZ ;  /* 0x000000288b4e7c24 */ /* 0x000fe2000f8e02ff */
[----:B------:R-:W-:Y:S01]  /*2260*/  @!P0 IADD3 R32, -R32, RZ, RZ ;  /* 0x000000ff20208210 */ /* 0x000fe20007ffe1ff */
[----:B------:R-:W-:Y:S01]  /*2270*/  @!P6 IMAD.IADD R35, R35, 0x1, -R4 ;  /* 0x000000012323e824 */ /* 0x000fe200078e0a04 */
[----:B------:R-:W-:Y:S01]  /*2280*/  ISETP.GE.AND P0, PT, R43, RZ, PT ;  /* 0x000000ff2b00720c */ /* 0x000fe20003f06270 */
[----:B------:R-:W-:-:S03]  /*2290*/  IMAD.HI.U32 R31, R5, R38, RZ ;  /* 0x00000026051f7227 */ /* 0x000fc600078e00ff */
[----:B------:R-:W-:Y:S01]  /*22a0*/  ISETP.GT.U32.AND P6, PT, R4, R35, PT ;  /* 0x000000230400720c */ /* 0x000fe20003fc4070 */
[--C-:B------:R-:W-:Y:S02]  /*22b0*/  @!P3 IMAD.IADD R34, R34, 0x1, -R4.reuse ;  /* 0x000000012222b824 */ /* 0x100fe400078e0a04 */
[----:B------:R-:W-:Y:S02]  /*22c0*/  IMAD.MOV R39, RZ, RZ, -R31 ;  /* 0x000000ffff277224 */ /* 0x000fe400078e0a1f */
[----:B------:R-:W-:Y:S01]  /*22d0*/  IMAD.MOV.U32 R31, RZ, RZ, R33 ;  /* 0x000000ffff1f7224 */ /* 0x000fe200078e0021 */
[----:B------:R-:W-:Y:S01]  /*22e0*/  ISETP.GT.U32.AND P3, PT, R4, R34, PT ;  /* 0x000000220400720c */ /* 0x000fe20003f64070 */
[----:B------:R-:W-:Y:S02]  /*22f0*/  @!P1 IMAD.IADD R37, R37, 0x1, -R4 ;  /* 0x0000000125259824 */ /* 0x000fe400078e0a04 */
[----:B------:R-:W-:-:S03]  /*2300*/  IMAD.HI.U32 R33, R5, R40, RZ ;  /* 0x0000002805217227 */ /* 0x000fc600078e00ff */
[C---:B------:R-:W-:Y:S01]  /*2310*/  ISETP.GT.U32.AND P1, PT, R4.reuse, R37, PT ;  /* 0x000000250400720c */ /* 0x040fe20003f24070 */
[----:B------:R-:W-:Y:S02]  /*2320*/  IMAD R36, R4, R39, R38 ;  /* 0x0000002704247224 */ /* 0x000fe400078e0226 */
[----:B------:R-:W-:Y:S02]  /*2330*/  IMAD.MOV R39, RZ, RZ, -R33 ;  /* 0x000000ffff277224 */ /* 0x000fe400078e0a21 */
[----:B------:R-:W-:-:S04]  /*2340*/  IMAD.HI.U32 R33, R5, R41, RZ ;  /* 0x0000002905217227 */ /* 0x000fc800078e00ff */
[----:B------:R-:W-:Y:S01]  /*2350*/  IMAD R38, R4, R39, R40 ;  /* 0x0000002704267224 */ /* 0x000fe200078e0228 */
[----:B------:R-:W-:Y:S01]  /*2360*/  IABS R40, R48 ;  /* 0x0000003000287213 */ /* 0x000fe20000000000 */
[----:B------:R-:W-:Y:S02]  /*2370*/  IMAD.MOV R39, RZ, RZ, -R33 ;  /* 0x000000ffff277224 */ /* 0x000fe400078e0a21 */
[----:B------:R-:W-:Y:S01]  /*2380*/  @!P2 IMAD.MOV R31, RZ, RZ, -R31 ;  /* 0x000000ffff1fa224 */ /* 0x000fe200078e0a1f */
[----:B------:R-:W-:Y:S01]  /*2390*/  ISETP.GE.AND P2, PT, R42, RZ, PT ;  /* 0x000000ff2a00720c */ /* 0x000fe20003f46270 */
[--C-:B------:R-:W-:Y:S01]  /*23a0*/  @!P3 IMAD.IADD R34, R34, 0x1, -R4.reuse ;  /* 0x000000012222b824 */ /* 0x100fe200078e0a04 */
[C---:B------:R-:W-:Y:S01]  /*23b0*/  ISETP.GT.U32.AND P3, PT, R4.reuse, R38, PT ;  /* 0x000000260400720c */ /* 0x040fe20003f64070 */
[C---:B------:R-:W-:Y:S02]  /*23c0*/  IMAD R39, R4.reuse, R39, R41 ;  /* 0x0000002704277224 */ /* 0x040fe400078e0229 */
[----:B------:R-:W-:Y:S01]  /*23d0*/  @!P6 IMAD.IADD R35, R35, 0x1, -R4 ;  /* 0x000000012323e824 */ /* 0x000fe200078e0a04 */
[----:B------:R-:W-:Y:S01]  /*23e0*/  ISETP.GT.U32.AND P6, PT, R4, R36, PT ;  /* 0x000000240400720c */ /* 0x000fe20003fc4070 */
[----:B------:R-:W-:-:S02]  /*23f0*/  VIADD R42, R2, 0x1e ;  /* 0x0000001e022a7836 */ /* 0x000fc40000000000 */
[----:B------:R-:W-:Y:S01]  /*2400*/  @!P1 IMAD.IADD R37, R37, 0x1, -R4 ;  /* 0x0000000125259824 */ /* 0x000fe200078e0a04 */
[----:B------:R-:W-:Y:S01]  /*2410*/  ISETP.GT.U32.AND P1, PT, R4, R39, PT ;  /* 0x000000270400720c */ /* 0x000fe20003f24070 */
[----:B------:R-:W-:Y:S01]  /*2420*/  IMAD.MOV.U32 R33, RZ, RZ, R35 ;  /* 0x000000ffff217224 */ /* 0x000fe200078e0023 */
[----:B------:R-:W-:Y:S01]  /*2430*/  IABS R35, R42 ;  /* 0x0000002a00237213 */ /* 0x000fe20000000000 */
[----:B------:R-:W-:Y:S01]  /*2440*/  @!P4 IMAD.MOV R34, RZ, RZ, -R34 ;  /* 0x000000ffff22c224 */ /* 0x000fe200078e0a22 */
[----:B------:R-:W-:Y:S01]  /*2450*/  ISETP.GE.AND P4, PT, R46, RZ, PT ;  /* 0x000000ff2e00720c */ /* 0x000fe20003f86270 */
[--C-:B------:R-:W-:Y:S02]  /*2460*/  @!P3 IMAD.IADD R38, R38, 0x1, -R4.reuse ;  /* 0x000000012626b824 */ /* 0x100fe400078e0a04 */
[----:B------:R-:W-:Y:S02]  /*2470*/  IMAD.MOV.U32 R41, RZ, RZ, R35 ;  /* 0x000000ffff297224 */ /* 0x000fe400078e0023 */
[----:B------:R-:W-:Y:S01]  /*2480*/  @!P6 IMAD.IADD R36, R36, 0x1, -R4 ;  /* 0x000000012424e824 */ /* 0x000fe200078e0a04 */
[----:B------:R-:W-:Y:S01]  /*2490*/  ISETP.GT.U32.AND P3, PT, R4, R38, PT ;  /* 0x000000260400720c */ /* 0x000fe20003f64070 */
[----:B------:R-:W-:-:S03]  /*24a0*/  IMAD.HI.U32 R35, R5, R41, RZ ;  /* 0x0000002905237227 */ /* 0x000fc600078e00ff */
[----:B------:R-:W-:Y:S01]  /*24b0*/  ISETP.GT.U32.AND P6, PT, R4, R36, PT ;  /* 0x000000240400720c */ /* 0x000fe20003fc4070 */
[----:B------:R-:W-:Y:S02]  /*24c0*/  @!P1 IMAD.IADD R39, R39, 0x1, -R4 ;  /* 0x0000000127279824 */ /* 0x000fe400078e0a04 */
[----:B------:R-:W-:Y:S02]  /*24d0*/  IMAD.MOV R35, RZ, RZ, -R35 ;  /* 0x000000ffff237224 */ /* 0x000fe400078e0a23 */
[----:B------:R-:W-:Y:S01]  /*24e0*/  VIADD R46, R2, 0x1c ;  /* 0x0000001c022e7836 */ /* 0x000fe20000000000 */
[C---:B------:R-:W-:Y:S01]  /*24f0*/  ISETP.GT.U32.AND P1, PT, R4.reuse, R39, PT ;  /* 0x000000270400720c */ /* 0x040fe20003f24070 */
[----:B------:R-:W-:Y:S02]  /*2500*/  IMAD R41, R4, R35, R41 ;  /* 0x0000002304297224 */ /* 0x000fe400078e0229 */
[----:B------:R-:W-:Y:S01]  /*2510*/  IMAD.HI.U32 R35, R5, R40, RZ ;  /* 0x0000002805237227 */ /* 0x000fe200078e00ff */
[----:B------:R-:W-:-:S03]  /*2520*/  IABS R43, R46 ;  /* 0x0000002e002b7213 */ /* 0x000fc60000000000 */
[----:B------:R-:W-:Y:S02]  /*2530*/  IMAD.MOV R35, RZ, RZ, -R35 ;  /* 0x000000ffff237224 */ /* 0x000fe400078e0a23 */
[----:B------:R-:W-:Y:S01]  /*2540*/  @!P3 IMAD.IADD R38, R38, 0x1, -R4 ;  /* 0x000000012626b824 */ /* 0x000fe200078e0a04 */
[C---:B------:R-:W-:Y:S01]  /*2550*/  ISETP.GT.U32.AND P3, PT, R4.reuse, R41, PT ;  /* 0x000000290400720c */ /* 0x040fe20003f64070 */
[----:B------:R-:W-:Y:S02]  /*2560*/  IMAD R40, R4, R35, R40 ;  /* 0x0000002304287224 */ /* 0x000fe400078e0228 */
[--C-:B------:R-:W-:Y:S02]  /*2570*/  @!P1 IMAD.IADD R39, R39, 0x1, -R4.reuse ;  /* 0x0000000127279824 */ /* 0x100fe400078e0a04 */
[----:B------:R-:W-:Y:S01]  /*2580*/  @!P6 IMAD.IADD R36, R36, 0x1, -R4 ;  /* 0x000000012424e824 */ /* 0x000fe200078e0a04 */
[----:B------:R-:W-:Y:S01]  /*2590*/  ISETP.GT.U32.AND P1, PT, R4, R40, PT ;  /* 0x000000280400720c */ /* 0x000fe20003f24070 */
[----:B------:R-:W-:Y:S01]  /*25a0*/  IMAD.HI.U32 R35, R5, R43, RZ ;  /* 0x0000002b05237227 */ /* 0x000fe200078e00ff */
[----:B------:R-:W-:-:S03]  /*25b0*/  ISETP.GE.AND P6, PT, R42, RZ, PT ;  /* 0x000000ff2a00720c */ /* 0x000fc60003fc6270 */
[----:B------:R-:W-:-:S04]  /*25c0*/  IMAD.HI.U32 R42, R5, R47, RZ ;  /* 0x0000002f052a7227 */ /* 0x000fc800078e00ff */
[--C-:B------:R-:W-:Y:S01]  /*25d0*/  @!P3 IMAD.IADD R41, R41, 0x1, -R4.reuse ;  /* 0x000000012929b824 */ /* 0x100fe200078e0a04 */
[----:B------:R-:W-:Y:S01]  /*25e0*/  ISETP.GE.AND P3, PT, R48, RZ, PT ;  /* 0x000000ff3000720c */ /* 0x000fe20003f66270 */
[----:B------:R-:W-:Y:S01]  /*25f0*/  @!P5 IMAD.MOV R33, RZ, RZ, -R33 ;  /* 0x000000ffff21d224 */ /* 0x000fe200078e0a21 */
[----:B------:R-:W-:Y:S01]  /*2600*/  ISETP.GE.AND P5, PT, R44, RZ, PT ;  /* 0x000000ff2c00720c */ /* 0x000fe20003fa6270 */
[----:B------:R-:W-:Y:S02]  /*2610*/  IMAD.MOV R35, RZ, RZ, -R35 ;  /* 0x000000ffff237224 */ /* 0x000fe400078e0a23 */
[----:B------:R-:W-:Y:S01]  /*2620*/  @!P1 IMAD.IADD R40, R40, 0x1, -R4 ;  /* 0x0000000128289824 */ /* 0x000fe200078e0a04 */
[----:B------:R-:W-:Y:S01]  /*2630*/  ISETP.GT.U32.AND P1, PT, R4, R41, PT ;  /* 0x000000290400720c */ /* 0x000fe20003f24070 */
[----:B------:R-:W-:Y:S02]  /*2640*/  IMAD.MOV R44, RZ, RZ, -R42 ;  /* 0x000000ffff2c7224 */ /* 0x000fe400078e0a2a */
[----:B------:R-:W-:-:S04]  /*2650*/  IMAD.HI.U32 R42, R5, R49, RZ ;  /* 0x00000031052a7227 */ /* 0x000fc800078e00ff */
[C---:B------:R-:W-:Y:S02]  /*2660*/  IMAD R43, R4.reuse, R35, R43 ;  /* 0x00000023042b7224 */ /* 0x040fe400078e022b */
[----:B------:R-:W-:Y:S02]  /*2670*/  IMAD.MOV.U32 R35, RZ, RZ, R37 ;  /* 0x000000ffff237224 */ /* 0x000fe400078e0025 */
[----:B------:R-:W-:Y:S02]  /*2680*/  IMAD.MOV R42, RZ, RZ, -R42 ;  /* 0x000000ffff2a7224 */ /* 0x000fe400078e0a2a */
[----:B------:R-:W-:Y:S02]  /*2690*/  IMAD.MOV.U32 R37, RZ, RZ, R39 ;  /* 0x000000ffff257224 */ /* 0x000fe400078e0027 */
[C---:B------:R-:W-:Y:S02]  /*26a0*/  IMAD R47, R4.reuse, R44, R47 ;  /* 0x0000002c042f7224 */ /* 0x040fe400078e022f */
[C---:B------:R-:W-:Y:S01]  /*26b0*/  IMAD R49, R4.reuse, R42, R49 ;  /* 0x0000002a04317224 */ /* 0x040fe200078e0231 */
[----:B------:R-:W-:Y:S01]  /*26c0*/  @!P4 IADD3 R37, -R37, RZ, RZ ;  /* 0x000000ff2525c210 */ /* 0x000fe20007ffe1ff */
[----:B------:R-:W-:Y:S01]  /*26d0*/  @!P1 IMAD.IADD R41, R41, 0x1, -R4 ;  /* 0x0000000129299824 */ /* 0x000fe200078e0a04 */
[C---:B------:R-:W-:Y:S01]  /*26e0*/  ISETP.GT.U32.AND P4, PT, R4.reuse, R47, PT ;  /* 0x0000002f0400720c */ /* 0x040fe20003f84070 */
[----:B------:R-:W-:Y:S01]  /*26f0*/  IMAD.HI.U32 R39, R5, R51, RZ ;  /* 0x0000003305277227 */ /* 0x000fe200078e00ff */
[----:B------:R-:W-:-:S03]  /*2700*/  ISETP.GT.U32.AND P1, PT, R4, R49, PT ;  /* 0x000000310400720c */ /* 0x000fc60003f24070 */
[----:B------:R-:W-:Y:S02]  /*2710*/  VIADD R42, R2, 0x18 ;  /* 0x00000018022a7836 */ /* 0x000fe40000000000 */
[----:B------:R-:W-:Y:S01]  /*2720*/  @!P2 IMAD.MOV R35, RZ, RZ, -R35 ;  /* 0x000000ffff23a224 */ /* 0x000fe200078e0a23 */
[----:B------:R-:W-:Y:S01]  /*2730*/  ISETP.GT.U32.AND P2, PT, R4, R40, PT ;  /* 0x000000280400720c */ /* 0x000fe20003f44070 */
[----:B------:R-:W-:Y:S01]  /*2740*/  IMAD.MOV R39, RZ, RZ, -R39 ;  /* 0x000000ffff277224 */ /* 0x000fe200078e0a27 */
[----:B------:R-:W-:Y:S01]  /*2750*/  IABS R53, R42 ;  /* 0x0000002a00357213 */ /* 0x000fe20000000000 */
[----:B------:R-:W-:Y:S01]  /*2760*/  @!P5 IMAD.MOV R38, RZ, RZ, -R38 ;  /* 0x000000ffff26d224 */ /* 0x000fe200078e0a26 */
[----:B------:R-:W-:Y:S01]  /*2770*/  ISETP.GE.AND P5, PT, R46, RZ, PT ;  /* 0x000000ff2e00720c */ /* 0x000fe20003fa6270 */
[C---:B------:R-:W-:Y:S02]  /*2780*/  IMAD R51, R4.reuse, R39, R51 ;  /* 0x0000002704337224 */ /* 0x040fe400078e0233 */
[----:B------:R-:W-:Y:S01]  /*2790*/  @!P0 IMAD.MOV R36, RZ, RZ, -R36 ;  /* 0x000000ffff248224 */ /* 0x000fe200078e0a24 */
[----:B------:R-:W-:Y:S01]  /*27a0*/  ISETP.GT.U32.AND P0, PT, R4, R43, PT ;  /* 0x0000002b0400720c */ /* 0x000fe20003f04070 */
[----:B------:R-:W-:-:S02]  /*27b0*/  VIADD R46, R2, 0x17 ;  /* 0x00000017022e7836 */ /* 0x000fc40000000000 */
[----:B------:R-:W-:Y:S02]  /*27c0*/  @!P4 IMAD.IADD R47, R47, 0x1, -R4 ;  /* 0x000000012f2fc824 */ /* 0x000fe400078e0a04 */
[----:B------:R-:W-:Y:S01]  /*27d0*/  IMAD.MOV.U32 R39, RZ, RZ, R41 ;  /* 0x000000ffff277224 */ /* 0x000fe200078e0029 */
[----:B------:R-:W-:Y:S01]  /*27e0*/  IABS R55, R46 ;  /* 0x0000002e00377213 */ /* 0x000fe20000000000 */
[----:B------:R-:W-:-:S04]  /*27f0*/  IMAD.HI.U32 R41, R5, R53, RZ ;  /* 0x0000003505297227 */ /* 0x000fc800078e00ff */
[--C-:B------:R-:W-:Y:S02]  /*2800*/  @!P1 IMAD.IADD R49, R49, 0x1, -R4.reuse ;  /* 0x0000000131319824 */ /* 0x100fe400078e0a04 */
[----:B------:R-:W-:Y:S01]  /*2810*/  @!P6 IMAD.MOV R39, RZ, RZ, -R39 ;  /* 0x000000ffff27e224 */ /* 0x000fe200078e0a27 */
[C---:B------:R-:W-:Y:S01]  /*2820*/  ISETP.GT.U32.AND P6, PT, R4.reuse, R47, PT ;  /* 0x0000002f0400720c */ /* 0x040fe20003fc4070 */
[----:B------:R-:W-:Y:S01]  /*2830*/  IMAD.MOV R41, RZ, RZ, -R41 ;  /* 0x000000ffff297224 */ /* 0x000fe200078e0a29 */
[----:B------:R-:W-:Y:S01]  /*2840*/  ISETP.GT.U32.AND P1, PT, R4, R49, PT ;  /* 0x000000310400720c */ /* 0x000fe20003f24070 */
[----:B------:R-:W-:Y:S01]  /*2850*/  @!P2 IMAD.IADD R40, R40, 0x1, -R4 ;  /* 0x000000012828a824 */ /* 0x000fe200078e0a04 */
[----:B------:R-:W-:Y:S01]  /*2860*/  ISETP.GE.AND P2, PT, R50, RZ, PT ;  /* 0x000000ff3200720c */ /* 0x000fe20003f46270 */
[----:B------:R-:W-:Y:S02]  /*2870*/  IMAD R53, R4, R41, R53 ;  /* 0x0000002904357224 */ /* 0x000fe400078e0235 */
[----:B------:R-:W-:-:S04]  /*2880*/  IMAD.HI.U32 R41, R5, R55, RZ ;  /* 0x0000003705297227 */ /* 0x000fc800078e00ff */
[--C-:B------:R-:W-:Y:S01]  /*2890*/  @!P0 IMAD.IADD R43, R43, 0x1, -R4.reuse ;  /* 0x000000012b2b8824 */ /* 0x100fe200078e0a04 */
[----:B------:R-:W-:Y:S01]  /*28a0*/  ISETP.GE.AND P0, PT, R52, RZ, PT ;  /* 0x000000ff3400720c */ /* 0x000fe20003f06270 */
[----:B------:R-:W-:Y:S02]  /*28b0*/  IMAD.MOV R41, RZ, RZ, -R41 ;  /* 0x000000ffff297224 */ /* 0x000fe400078e0a29 */
[----:B------:R-:W-:Y:S01]  /*28c0*/  @!P6 IMAD.IADD R47, R47, 0x1, -R4 ;  /* 0x000000012f2fe824 */ /* 0x000fe200078e0a04 */
[C---:B------:R-:W-:Y:S01]  /*28d0*/  ISETP.GT.U32.AND P4, PT, R4.reuse, R43, PT ;  /* 0x0000002b0400720c */ /* 0x040fe20003f84070 */
[C---:B------:R-:W-:Y:S01]  /*28e0*/  IMAD R55, R4.reuse, R41, R55 ;  /* 0x0000002904377224 */ /* 0x040fe200078e0237 */
[----:B------:R-:W-:Y:S01]  /*28f0*/  @!P1 IADD3 R49, R49, -R4, RZ ;  /* 0x8000000431319210 */ /* 0x000fe20007ffe0ff */
[----:B------:R-:W-:Y:S01]  /*2900*/  @!P2 IMAD.MOV R47, RZ, RZ, -R47 ;  /* 0x000000ffff2fa224 */ /* 0x000fe200078e0a2f */
[----:B------:R-:W-:Y:S01]  /*2910*/  ISETP.GT.U32.AND P1, PT, R4, R53, PT ;  /* 0x000000350400720c */ /* 0x000fe20003f24070 */
[----:B------:R-:W-:Y:S01]  /*2920*/  VIADD R48, R2, 0x16 ;  /* 0x0000001602307836 */ /* 0x000fe20000000000 */
[C---:B------:R-:W-:Y:S01]  /*2930*/  ISETP.GT.U32.AND P2, PT, R4.reuse, R55, PT ;  /* 0x000000370400720c */ /* 0x040fe20003f44070 */
[----:B------:R-:W-:Y:S01]  /*2940*/  @!P3 IMAD.MOV R40, RZ, RZ, -R40 ;  /* 0x000000ffff28b224 */ /* 0x000fe200078e0a28 */
[----:B------:R-:W-:Y:S01]  /*2950*/  ISETP.GT.U32.AND P3, PT, R4, R51, PT ;  /* 0x000000330400720c */ /* 0x000fe20003f64070 */
[----:B------:R-:W-:Y:S01]  /*2960*/  VIADD R50, R2, 0x14 ;  /* 0x0000001402327836 */ /* 0x000fe20000000000 */
[----:B------:R-:W-:Y:S01]  /*2970*/  IABS R44, R48 ;  /* 0x00000030002c7213 */ /* 0x000fe20000000000 */
[----:B------:R-:W-:Y:S01]  /*2980*/  @!P0 IMAD.MOV R49, RZ, RZ, -R49 ;  /* 0x000000ffff318224 */ /* 0x000fe200078e0a31 */
[----:B------:R-:W-:Y:S01]  /*2990*/  ISETP.GE.AND P6, PT, R42, RZ, PT ;  /* 0x000000ff2a00720c */ /* 0x000fe20003fc6270 */
[----:B------:R-:W-:Y:S01]  /*29a0*/  @!P4 IMAD.IADD R43, R43, 0x1, -R4 ;  /* 0x000000012b2bc824 */ /* 0x000fe200078e0a04 */
[----:B------:R-:W-:Y:S01]  /*29b0*/  IABS R59, R50 ;  /* 0x00000032003b7213 */ /* 0x000fe20000000000 */
[----:B------:R-:W-:Y:S01]  /*29c0*/  IMAD.HI.U32 R42, R5, R44, RZ ;  /* 0x0000002c052a7227 */ /* 0x000fe200078e00ff */
[----:B------:R-:W-:-:S03]  /*29d0*/  ISETP.GE.AND P4, PT, R54, RZ, PT ;  /* 0x000000ff3600720c */ /* 0x000fc60003f86270 */
[--C-:B------:R-:W-:Y:S02]  /*29e0*/  @!P1 IMAD.IADD R53, R53, 0x1, -R4.reuse ;  /* 0x0000000135359824 */ /* 0x100fe400078e0a04 */
[----:B------:R-:W-:Y:S02]  /*29f0*/  IMAD.MOV.U32 R41, RZ, RZ, R43 ;  /* 0x000000ffff297224 */ /* 0x000fe400078e002b */
[----:B------:R-:W-:Y:S01]  /*2a00*/  @!P2 IMAD.IADD R55, R55, 0x1, -R4 ;  /* 0x000000013737a824 */ /* 0x000fe200078e0a04 */
[C---:B------:R-:W-:Y:S01]  /*2a10*/  ISETP.GT.U32.AND P1, PT, R4.reuse, R53, PT ;  /* 0x000000350400720c */ /* 0x040fe20003f24070 */
[----:B------:R-:W-:Y:S02]  /*2a20*/  IMAD.MOV R43, RZ, RZ, -R42 ;  /* 0x000000ffff2b7224 */ /* 0x000fe400078e0a2a */
[----:B------:R-:W-:Y:S01]  /*2a30*/  @!P3 IMAD.IADD R51, R51, 0x1, -R4 ;  /* 0x000000013333b824 */ /* 0x000fe200078e0a04 */
[C---:B------:R-:W-:Y:S01]  /*2a40*/  ISETP.GT.U32.AND P2, PT, R4.reuse, R55, PT ;  /* 0x000000370400720c */ /* 0x040fe20003f44070 */
[----:B------:R-:W-:Y:S01]  /*2a50*/  IMAD R43, R4, R43, R44 ;  /* 0x0000002b042b7224 */ /* 0x000fe200078e022c */
[----:B------:R-:W-:Y:S01]  /*2a60*/  ISETP.GE.AND P3, PT, R46, RZ, PT ;  /* 0x000000ff2e00720c */ /* 0x000fe20003f66270 */
[----:B------:R-:W-:-:S03]  /*2a70*/  IMAD.HI.U32 R44, R5, R59, RZ ;  /* 0x0000003b052c7227 */ /* 0x000fc600078e00ff */
[----:B------:R-:W-:Y:S01]  /*2a80*/  ISETP.GT.U32.AND P0, PT, R4, R43, PT ;  /* 0x0000002b0400720c */ /* 0x000fe20003f04070 */
[----:B------:R-:W-:Y:S02]  /*2a90*/  VIADD R46, R2, 0x15 ;  /* 0x00000015022e7836 */ /* 0x000fe40000000000 */
[----:B------:R-:W-:Y:S02]  /*2aa0*/  IMAD.MOV R44, RZ, RZ, -R44 ;  /* 0x000000ffff2c7224 */ /* 0x000fe400078e0a2c */
[--C-:B------:R-:W-:Y:S01]  /*2ab0*/  @!P1 IMAD.IADD R53, R53, 0x1, -R4.reuse ;  /* 0x0000000135359824 */ /* 0x100fe200078e0a04 */
[----:B------:R-:W-:Y:S01]  /*2ac0*/  IABS R57, R46 ;  /* 0x0000002e00397213 */ /* 0x000fe20000000000 */
[----:B------:R-:W-:Y:S01]  /*2ad0*/  IMAD R59, R4, R44, R59 ;  /* 0x0000002c043b7224 */ /* 0x000fe200078e023b */
[----:B------:R-:W-:Y:S01]  /*2ae0*/  ISETP.GE.AND P1, PT, R46, RZ, PT ;  /* 0x000000ff2e00720c */ /* 0x000fe20003f26270 */
[----:B------:R-:W-:Y:S02]  /*2af0*/  @!P2 IMAD.IADD R55, R55, 0x1, -R4 ;  /* 0x000000013737a824 */ /* 0x000fe400078e0a04 */
[----:B------:R-:W-:Y:S01]  /*2b00*/  VIADD R46, R2, 0x13 ;  /* 0x00000013022e7836 */ /* 0x000fe20000000000 */
[----:B------:R-:W-:Y:S01]  /*2b10*/  ISETP.GT.U32.AND P2, PT, R4, R59, PT ;  /* 0x0000003b0400720c */ /* 0x000fe20003f44070 */
[----:B------:R-:W-:-:S03]  /*2b20*/  IMAD.HI.U32 R42, R5, R57, RZ ;  /* 0x00000039052a7227 */ /* 0x000fc600078e00ff */
[----:B------:R-:W-:Y:S01]  /*2b30*/  IABS R61, R46 ;  /* 0x0000002e003d7213 */ /* 0x000fe20000000000 */
[----:B------:R-:W-:Y:S01]  /*2b40*/  @!P5 IMAD.MOV R41, RZ, RZ, -R41 ;  /* 0x000000ffff29d224 */ /* 0x000fe200078e0a29 */
[----:B------:R-:W-:Y:S01]  /*2b50*/  ISETP.GT.U32.AND P5, PT, R4, R51, PT ;  /* 0x000000330400720c */ /* 0x000fe20003fa4070 */
[----:B------:R-:W-:Y:S02]  /*2b60*/  IMAD.MOV R42, RZ, RZ, -R42 ;  /* 0x000000ffff2a7224 */ /* 0x000fe400078e0a2a */
[----:B------:R-:W-:Y:S01]  /*2b70*/  @!P6 IMAD.MOV R53, RZ, RZ, -R53 ;  /* 0x000000ffff35e224 */ /* 0x000fe200078e0a35 */
[----:B------:R-:W-:Y:S01]  /*2b80*/  ISETP.GE.AND P6, PT, R50, RZ, PT ;  /* 0x000000ff3200720c */ /* 0x000fe20003fc6270 */
[----:B------:R-:W-:Y:S02]  /*2b90*/  IMAD R57, R4, R42, R57 ;  /* 0x0000002a04397224 */ /* 0x000fe400078e0239 */
[----:B------:R-:W-:Y:S02]  /*2ba0*/  VIADD R50, R2, 0x11 ;  /* 0x0000001102327836 */ /* 0x000fe40000000000 */
[----:B------:R-:W-:-:S03]  /*2bb0*/  IMAD.HI.U32 R42, R5, R61, RZ ;  /* 0x0000003d052a7227 */ /* 0x000fc600078e00ff */
[----:B------:R-:W-:Y:S01]  /*2bc0*/  IABS R65, R50 ;  /* 0x0000003200417213 */ /* 0x000fe20000000000 */
[--C-:B------:R-:W-:Y:S02]  /*2bd0*/  @!P0 IMAD.IADD R43, R43, 0x1, -R4.reuse ;  /* 0x000000012b2b8824 */ /* 0x100fe400078e0a04 */
[----:B------:R-:W-:Y:S02]  /*2be0*/  @!P2 IMAD.IADD R59, R59, 0x1, -R4 ;  /* 0x000000013b3ba824 */ /* 0x000fe400078e0a04 */
[----:B------:R-:W-:Y:S01]  /*2bf0*/  IMAD.MOV R42, RZ, RZ, -R42 ;  /* 0x000000ffff2a7224 */ /* 0x000fe200078e0a2a */
[C---:B------:R-:W-:Y:S01]  /*2c00*/  ISETP.GT.U32.AND P0, PT, R4.reuse, R43, PT ;  /* 0x0000002b0400720c */ /* 0x040fe20003f04070 */
[----:B------:R-:W-:Y:S01]  /*2c10*/  @!P5 IMAD.IADD R51, R51, 0x1, -R4 ;  /* 0x000000013333d824 */ /* 0x000fe200078e0a04 */
[C---:B------:R-:W-:Y:S01]  /*2c20*/  ISETP.GT.U32.AND P2, PT, R4.reuse, R59, PT ;  /* 0x0000003b0400720c */ /* 0x040fe20003f44070 */
[----:B------:R-:W-:Y:S01]  /*2c30*/  IMAD R61, R4, R42, R61 ;  /* 0x0000002a043d7224 */ /* 0x000fe200078e023d */
[----:B------:R-:W-:Y:S01]  /*2c40*/  ISETP.GE.AND P5, PT, R48, RZ, PT ;  /* 0x000000ff3000720c */ /* 0x000fe20003fa6270 */
[----:B------:R-:W-:Y:S01]  /*2c50*/  IMAD.HI.U32 R42, R5, R65, RZ ;  /* 0x00000041052a7227 */ /* 0x000fe200078e00ff */
[----:B------:R-:W-:-:S03]  /*2c60*/  IADD3 R48, R2, 0x12, RZ ;  /* 0x0000001202307810 */ /* 0x000fc60007ffe0ff */
[----:B------:R-:W-:Y:S01]  /*2c70*/  @!P4 IMAD.MOV R51, RZ, RZ, -R51 ;  /* 0x000000ffff33c224 */ /* 0x000fe200078e0a33 */
[----:B------:R-:W-:Y:S01]  /*2c80*/  ISETP.GT.U32.AND P4, PT, R4, R57, PT ;  /* 0x000000390400720c */ /* 0x000fe20003f84070 */
[----:B------:R-:W-:Y:S01]  /*2c90*/  IMAD.MOV R42, RZ, RZ, -R42 ;  /* 0x000000ffff2a7224 */ /* 0x000fe200078e0a2a */
[----:B------:R-:W-:Y:S01]  /*2ca0*/  IABS R63, R48 ;  /* 0x00000030003f7213 */ /* 0x000fe20000000000 */
[--C-:B------:R-:W-:Y:S01]  /*2cb0*/  @!P0 IMAD.IADD R43, R43, 0x1, -R4.reuse ;  /* 0x000000012b2b8824 */ /* 0x100fe200078e0a04 */
[----:B------:R-:W-:Y:S01]  /*2cc0*/  ISETP.GE.AND P0, PT, R46, RZ, PT ;  /* 0x000000ff2e00720c */ /* 0x000fe20003f06270 */
[----:B------:R-:W-:Y:S02]  /*2cd0*/  IMAD R65, R4, R42, R65 ;  /* 0x0000002a04417224 */ /* 0x000fe400078e0241 */
[--C-:B------:R-:W-:Y:S02]  /*2ce0*/  @!P2 IMAD.IADD R59, R59, 0x1, -R4.reuse ;  /* 0x000000013b3ba824 */ /* 0x100fe400078e0a04 */
[----:B------:R-:W-:Y:S01]  /*2cf0*/  VIADD R46, R2, 0x10 ;  /* 0x00000010022e7836 */ /* 0x000fe20000000000 */
[----:B------:R-:W-:Y:S01]  /*2d00*/  ISETP.GT.U32.AND P2, PT, R4, R65, PT ;  /* 0x000000410400720c */ /* 0x000fe20003f44070 */
[----:B------:R-:W-:Y:S01]  /*2d10*/  @!P5 IMAD.MOV R43, RZ, RZ, -R43 ;  /* 0x000000ffff2bd224 */ /* 0x000fe200078e0a2b */
[----:B------:R-:W-:Y:S01]  /*2d20*/  ISETP.GE.AND P5, PT, R48, RZ, PT ;  /* 0x000000ff3000720c */ /* 0x000fe20003fa6270 */
[----:B------:R-:W-:Y:S01]  /*2d30*/  @!P4 IMAD.IADD R57, R57, 0x1, -R4 ;  /* 0x000000013939c824 */ /* 0x000fe200078e0a04 */
[----:B------:R-:W-:Y:S01]  /*2d40*/  IABS R67, R46 ;  /* 0x0000002e00437213 */ /* 0x000fe20000000000 */
[----:B------:R-:W-:-:S03]  /*2d50*/  IMAD.HI.U32 R44, R5, R63, RZ ;  /* 0x0000003f052c7227 */ /* 0x000fc600078e00ff */
[----:B------:R-:W-:Y:S01]  /*2d60*/  ISETP.GT.U32.AND P4, PT, R4, R57, PT ;  /* 0x000000390400720c */ /* 0x000fe20003f84070 */
[----:B------:R-:W-:Y:S02]  /*2d70*/  VIADD R48, R2, 0xf ;  /* 0x0000000f02307836 */ /* 0x000fe40000000000 */
[----:B------:R-:W-:-:S03]  /*2d80*/  IMAD.HI.U32 R42, R5, R67, RZ ;  /* 0x00000043052a7227 */ /* 0x000fc600078e00ff */
[----:B------:R-:W-:Y:S01]  /*2d90*/  IABS R69, R48 ;  /* 0x0000003000457213 */ /* 0x000fe20000000000 */
[----:B------:R-:W-:Y:S02]  /*2da0*/  IMAD.MOV R44, RZ, RZ, -R44 ;  /* 0x000000ffff2c7224 */ /* 0x000fe400078e0a2c */
[----:B------:R-:W-:Y:S02]  /*2db0*/  @!P2 IMAD.IADD R65, R65, 0x1, -R4 ;  /* 0x000000014141a824 */ /* 0x000fe400078e0a04 */
[----:B------:R-:W-:Y:S02]  /*2dc0*/  IMAD.MOV R42, RZ, RZ, -R42 ;  /* 0x000000ffff2a7224 */ /* 0x000fe400078e0a2a */
[C---:B------:R-:W-:Y:S01]  /*2dd0*/  IMAD R63, R4.reuse, R44, R63 ;  /* 0x0000002c043f7224 */ /* 0x040fe200078e023f */
[C---:B------:R-:W-:Y:S01]  /*2de0*/  ISETP.GT.U32.AND P2, PT, R4.reuse, R65, PT ;  /* 0x000000410400720c */ /* 0x040fe20003f44070 */
[C---:B------:R-:W-:Y:S01]  /*2df0*/  IMAD R67, R4.reuse, R42, R67 ;  /* 0x0000002a04437224 */ /* 0x040fe200078e0243 */
[----:B------:R-:W-:Y:S01]  /*2e00*/  @!P4 IADD3 R57, R57, -R4, RZ ;  /* 0x800000043939c210 */ /* 0x000fe20007ffe0ff */
[----:B------:R-:W-:Y:S01]  /*2e10*/  IMAD.HI.U32 R42, R5, R69, RZ ;  /* 0x00000045052a7227 */ /* 0x000fe200078e00ff */
[----:B------:R-:W-:-:S03]  /*2e20*/  ISETP.GT.U32.AND P4, PT, R4, R63, PT ;  /* 0x0000003f0400720c */ /* 0x000fc60003f84070 */
[----:B------:R-:W-:Y:S02]  /*2e30*/  IMAD.MOV R42, RZ, RZ, -R42 ;  /* 0x000000ffff2a7224 */ /* 0x000fe400078e0a2a */
[----:B------:R-:W-:Y:S02]  /*2e40*/  VIADD R52, R2, 0xe ;  /* 0x0000000e02347836 */ /* 0x000fe40000000000 */
[C---:B------:R-:W-:Y:S02]  /*2e50*/  IMAD R69, R4.reuse, R42, R69 ;  /* 0x0000002a04457224 */ /* 0x040fe400078e0245 */
[--C-:B------:R-:W-:Y:S01]  /*2e60*/  @!P2 IMAD.IADD R65, R65, 0x1, -R4.reuse ;  /* 0x000000014141a824 */ /* 0x100fe200078e0a04 */
[----:B------:R-:W-:Y:S01]  /*2e70*/  IABS R71, R52 ;  /* 0x0000003400477213 */ /* 0x000fe20000000000 */
[----:B------:R-:W-:Y:S01]  /*2e80*/  @!P3 IMAD.MOV R55, RZ, RZ, -R55 ;  /* 0x000000ffff37b224 */ /* 0x000fe200078e0a37 */
[----:B------:R-:W-:Y:S01]  /*2e90*/  ISETP.GT.U32.AND P2, PT, R4, R69, PT ;  /* 0x000000450400720c */ /* 0x000fe20003f44070 */
[----:B------:R-:W-:Y:S01]  /*2ea0*/  @!P4 IMAD.IADD R63, R63, 0x1, -R4 ;  /* 0x000000013f3fc824 */ /* 0x000fe200078e0a04 */
[----:B------:R-:W-:Y:S01]  /*2eb0*/  ISETP.GE.AND P4, PT, R50, RZ, PT ;  /* 0x000000ff3200720c */ /* 0x000fe20003f86270 */
[----:B------:R-:W-:Y:S01]  /*2ec0*/  IMAD.HI.U32 R44, R5, R71, RZ ;  /* 0x00000047052c7227 */ /* 0x000fe200078e00ff */
[----:B------:R-:W-:-:S03]  /*2ed0*/  ISETP.GT.U32.AND P3, PT, R4, R61, PT ;  /* 0x0000003d0400720c */ /* 0x000fc60003f64070 */
[----:B------:R-:W-:Y:S02]  /*2ee0*/  IMAD.MOV R44, RZ, RZ, -R44 ;  /* 0x000000ffff2c7224 */ /* 0x000fe400078e0a2c */
[----:B------:R-:W-:Y:S01]  /*2ef0*/  @!P1 IMAD.MOV R57, RZ, RZ, -R57 ;  /* 0x000000ffff399224 */ /* 0x000fe200078e0a39 */
[C---:B------:R-:W-:Y:S01]  /*2f00*/  ISETP.GT.U32.AND P1, PT, R4.reuse, R63, PT ;  /* 0x0000003f0400720c */ /* 0x040fe20003f24070 */
[C---:B------:R-:W-:Y:S02]  /*2f10*/  IMAD R71, R4.reuse, R44, R71 ;  /* 0x0000002c04477224 */ /* 0x040fe400078e0247 */
[--C-:B------:R-:W-:Y:S02]  /*2f20*/  @!P2 IMAD.IADD R69, R69, 0x1, -R4.reuse ;  /* 0x000000014545a824 */ /* 0x100fe400078e0a04 */
[----:B------:R-:W-:Y:S02]  /*2f30*/  @!P4 IMAD.MOV R65, RZ, RZ, -R65 ;  /* 0x000000ffff41c224 */ /* 0x000fe400078e0a41 */
[----:B------:R-:W-:Y:S01]  /*2f40*/  @!P3 IMAD.IADD R61, R61, 0x1, -R4 ;  /* 0x000000013d3db824 */ /* 0x000fe200078e0a04 */
[----:B------:R-:W-:Y:S01]  /*2f50*/  ISETP.GT.U32.AND P4, PT, R4, R69, PT ;  /* 0x000000450400720c */ /* 0x000fe20003f84070 */
[----:B------:R-:W-:-:S02]  /*2f60*/  VIADD R42, R2, 0xd ;  /* 0x0000000d022a7836 */ /* 0x000fc40000000000 */
[----:B------:R-:W-:Y:S01]  /*2f70*/  VIADD R44, R2, 0xc ;  /* 0x0000000c022c7836 */ /* 0x000fe20000000000 */
[----:B------:R-:W-:Y:S01]  /*2f80*/  ISETP.GT.U32.AND P3, PT, R4, R61, PT ;  /* 0x0000003d0400720c */ /* 0x000fe20003f64070 */
[--C-:B------:R-:W-:Y:S01]  /*2f90*/  @!P1 IMAD.IADD R63, R63, 0x1, -R4.reuse ;  /* 0x000000013f3f9824 */ /* 0x100fe200078e0a04 */
[----:B------:R-:W-:Y:S01]  /*2fa0*/  IABS R73, R42 ;  /* 0x0000002a00497213 */ /* 0x000fe20000000000 */
[----:B------:R-:W-:Y:S01]  /*2fb0*/  VIADD R54, R2, 0x9 ;  /* 0x0000000902367836 */ /* 0x000fe20000000000 */
[----:B------:R-:W-:Y:S01]  /*2fc0*/  IABS R75, R44 ;  /* 0x0000002c004b7213 */ /* 0x000fe20000000000 */
[----:B------:R-:W-:Y:S01]  /*2fd0*/  @!P5 IMAD.MOV R63, RZ, RZ, -R63 ;  /* 0x000000ffff3fd224 */ /* 0x000fe200078e0a3f */
[----:B------:R-:W-:Y:S01]  /*2fe0*/  ISETP.GE.AND P5, PT, R42, RZ, PT ;  /* 0x000000ff2a00720c */ /* 0x000fe20003fa6270 */
[----:B------:R-:W-:Y:S01]  /*2ff0*/  IMAD.HI.U32 R42, R5, R73, RZ ;  /* 0x00000049052a7227 */ /* 0x000fe200078e00ff */
[----:B------:R-:W-:Y:S02]  /*3000*/  ISETP.GE.AND P2, PT, R44, RZ, PT ;  /* 0x000000ff2c00720c */ /* 0x000fe40003f46270 */
[----:B------:R-:W-:Y:S01]  /*3010*/  IABS R81, R54 ;  /* 0x0000003600517213 */ /* 0x000fe20000000000 */
[--C-:B------:R-:W-:Y:S01]  /*3020*/  @!P4 IMAD.IADD R69, R69, 0x1, -R4.reuse ;  /* 0x000000014545c824 */ /* 0x100fe200078e0a04 */
[C---:B------:R-:W-:Y:S01]  /*3030*/  ISETP.GT.U32.AND P4, PT, R4.reuse, R71, PT ;  /* 0x000000470400720c */ /* 0x040fe20003f84070 */
[----:B------:R-:W-:Y:S01]  /*3040*/  @!P3 IMAD.IADD R61, R61, 0x1, -R4 ;  /* 0x000000013d3db824 */ /* 0x000fe200078e0a04 */
[----:B------:R-:W-:Y:S01]  /*3050*/  ISETP.GT.U32.AND P3, PT, R4, R67, PT ;  /* 0x000000430400720c */ /* 0x000fe20003f64070 */
[----:B------:R-:W-:Y:S01]  /*3060*/  IMAD.MOV R42, RZ, RZ, -R42 ;  /* 0x000000ffff2a7224 */ /* 0x000fe200078e0a2a */
[----:B------:R-:W-:Y:S01]  /*3070*/  ISETP.GE.AND P1, PT, R52, RZ, PT ;  /* 0x000000ff3400720c */ /* 0x000fe20003f26270 */
[----:B------:R-:W-:-:S04]  /*3080*/  IMAD.HI.U32 R44, R5, R75, RZ ;  /* 0x0000004b052c7227 */ /* 0x000fc800078e00ff */
[C---:B------:R-:W-:Y:S02]  /*3090*/  IMAD R73, R4.reuse, R42, R73 ;  /* 0x0000002a04497224 */ /* 0x040fe400078e0249 */
[----:B------:R-:W-:Y:S02]  /*30a0*/  IMAD.MOV R44, RZ, RZ, -R44 ;  /* 0x000000ffff2c7224 */ /* 0x000fe400078e0a2c */
[-C--:B------:R-:W-:Y:S01]  /*30b0*/  @!P4 IADD3 R71, R71, -R4.reuse, RZ ;  /* 0x800000044747c210 */ /* 0x080fe20007ffe0ff */
[----:B------:R-:W-:Y:S01]  /*30c0*/  @!P6 IMAD.MOV R59, RZ, RZ, -R59 ;  /* 0x000000ffff3be224 */ /* 0x000fe200078e0a3b */
[----:B------:R-:W-:Y:S01]  /*30d0*/  @!P3 IADD3 R67, R67, -R4, RZ ;  /* 0x800000044343b210 */ /* 0x000fe20007ffe0ff */
[C---:B------:R-:W-:Y:S01]  /*30e0*/  IMAD R75, R4.reuse, R44, R75 ;  /* 0x0000002c044b7224 */ /* 0x040fe200078e024b */
[C---:B------:R-:W-:Y:S01]  /*30f0*/  ISETP.GT.U32.AND P4, PT, R4.reuse, R71, PT ;  /* 0x000000470400720c */ /* 0x040fe20003f84070 */
[----:B------:R-:W-:Y:S01]  /*3100*/  IMAD.HI.U32 R50, R5, R81, RZ ;  /* 0x0000005105327227 */ /* 0x000fe200078e00ff */
[----:B------:R-:W-:-:S02]  /*3110*/  ISETP.GT.U32.AND P3, PT, R4, R67, PT ;  /* 0x000000430400720c */ /* 0x000fc40003f64070 */
[----:B------:R-:W-:Y:S01]  /*3120*/  ISETP.GE.AND P6, PT, R46, RZ, PT ;  /* 0x000000ff2e00720c */ /* 0x000fe20003fc6270 */
[C---:B------:R-:W-:Y:S02]  /*3130*/  VIADD R46, R2.reuse, 0xb ;  /* 0x0000000b022e7836 */ /* 0x040fe40000000000 */
[----:B------:R-:W-:Y:S02]  /*3140*/  VIADD R52, R2, 0xa ;  /* 0x0000000a02347836 */ /* 0x000fe40000000000 */
[----:B------:R-:W-:Y:S01]  /*3150*/  IMAD.MOV R50, RZ, RZ, -R50 ;  /* 0x000000ffff327224 */ /* 0x000fe200078e0a32 */
[----:B------:R-:W-:Y:S01]  /*3160*/  IABS R77, R46 ;  /* 0x0000002e004d7213 */ /* 0x000fe20000000000 */
[----:B------:R-:W-:Y:S01]  /*3170*/  @!P0 IMAD.MOV R61, RZ, RZ, -R61 ;  /* 0x000000ffff3d8224 */ /* 0x000fe200078e0a3d */
[----:B------:R-:W-:Y:S01]  /*3180*/  ISETP.GE.AND P0, PT, R48, RZ, PT ;  /* 0x000000ff3000720c */ /* 0x000fe20003f06270 */
[--C-:B------:R-:W-:Y:S01]  /*3190*/  @!P4 IMAD.IADD R71, R71, 0x1, -R4.reuse ;  /* 0x000000014747c824 */ /* 0x100fe200078e0a04 */
[----:B------:R-:W-:Y:S01]  /*31a0*/  ISETP.GT.U32.AND P4, PT, R4, R73, PT ;  /* 0x000000490400720c */ /* 0x000fe20003f84070 */
[----:B------:R-:W-:Y:S01]  /*31b0*/  @!P3 IMAD.IADD R67, R67, 0x1, -R4 ;  /* 0x000000014343b824 */ /* 0x000fe200078e0a04 */
[----:B------:R-:W-:Y:S01]  /*31c0*/  ISETP.GE.AND P3, PT, R46, RZ, PT ;  /* 0x000000ff2e00720c */ /* 0x000fe20003f66270 */
[----:B------:R-:W-:Y:S01]  /*31d0*/  IMAD R81, R4, R50, R81 ;  /* 0x0000003204517224 */ /* 0x000fe200078e0251 */
[----:B------:R-:W-:Y:S01]  /*31e0*/  IABS R79, R52 ;  /* 0x00000034004f7213 */ /* 0x000fe20000000000 */
[----:B------:R-:W-:-:S04]  /*31f0*/  IMAD.HI.U32 R46, R5, R77, RZ ;  /* 0x0000004d052e7227 */ /* 0x000fc800078e00ff */
[----:B------:R-:W-:Y:S02]  /*3200*/  VIADD R50, R2, 0x8 ;  /* 0x0000000802327836 */ /* 0x000fe40000000000 */
[----:B------:R-:W-:Y:S02]  /*3210*/  IMAD.MOV R46, RZ, RZ, -R46 ;  /* 0x000000ffff2e7224 */ /* 0x000fe400078e0a2e */
[----:B------:R-:W-:Y:S01]  /*3220*/  @!P4 IMAD.IADD R73, R73, 0x1, -R4 ;  /* 0x000000014949c824 */ /* 0x000fe200078e0a04 */
[----:B------:R-:W-:Y:S01]  /*3230*/  ISETP.GT.U32.AND P4, PT, R4, R75, PT ;  /* 0x0000004b0400720c */ /* 0x000fe20003f84070 */
[----:B------:R-:W-:Y:S01]  /*3240*/  IMAD.HI.U32 R48, R5, R79, RZ ;  /* 0x0000004f05307227 */ /* 0x000fe200078e00ff */
[----:B------:R-:W-:-:S03]  /*3250*/  IABS R83, R50 ;  /* 0x0000003200537213 */ /* 0x000fc60000000000 */
[----:B------:R-:W-:Y:S02]  /*3260*/  IMAD R77, R4, R46, R77 ;  /* 0x0000002e044d7224 */ /* 0x000fe400078e024d */
[----:B------:R-:W-:Y:S02]  /*3270*/  IMAD.MOV R48, RZ, RZ, -R48 ;  /* 0x000000ffff307224 */ /* 0x000fe400078e0a30 */
[----:B------:R-:W-:-:S04]  /*3280*/  IMAD.HI.U32 R42, R5, R83, RZ ;  /* 0x00000053052a7227 */ /* 0x000fc800078e00ff */
[----:B------:R-:W-:Y:S01]  /*3290*/  @!P4 IADD3 R75, R75, -R4, RZ ;  /* 0x800000044b4bc210 */ /* 0x000fe20007ffe0ff */
[----:B------:R-:W-:Y:S01]  /*32a0*/  @!P6 IMAD.MOV R67, RZ, RZ, -R67 ;  /* 0x000000ffff43e224 */ /* 0x000fe200078e0a43 */
[C---:B------:R-:W-:Y:S01]  /*32b0*/  ISETP.GT.U32.AND P6, PT, R4.reuse, R73, PT ;  /* 0x000000490400720c */ /* 0x040fe20003fc4070 */
[----:B------:R-:W-:Y:S01]  /*32c0*/  @!P0 IMAD.MOV R69, RZ, RZ, -R69 ;  /* 0x000000ffff458224 */ /* 0x000fe200078e0a45 */
[C---:B------:R-:W-:Y:S01]  /*32d0*/  ISETP.GT.U32.AND P4, PT, R4.reuse, R75, PT ;  /* 0x0000004b0400720c */ /* 0x040fe20003f84070 */
[C---:B------:R-:W-:Y:S01]  /*32e0*/  IMAD R79, R4.reuse, R48, R79 ;  /* 0x00000030044f7224 */ /* 0x040fe200078e024f */
[----:B------:R-:W-:Y:S01]  /*32f0*/  ISETP.GT.U32.AND P0, PT, R4, R77, PT ;  /* 0x0000004d0400720c */ /* 0x000fe20003f04070 */
[----:B------:R-:W-:-:S04]  /*3300*/  IMAD.HI.U32 R44, R5, R85, RZ ;  /* 0x00000055052c7227 */ /* 0x000fc800078e00ff */
[----:B------:R-:W-:Y:S02]  /*3310*/  IMAD.MOV R48, RZ, RZ, -R42 ;  /* 0x000000ffff307224 */ /* 0x000fe400078e0a2a */
[----:B------:R-:W-:Y:S02]  /*3320*/  IMAD.MOV R44, RZ, RZ, -R44 ;  /* 0x000000ffff2c7224 */ /* 0x000fe400078e0a2c */
[C---:B------:R-:W-:Y:S02]  /*3330*/  IMAD R83, R4.reuse, R48, R83 ;  /* 0x0000003004537224 */ /* 0x040fe400078e0253 */
[C---:B------:R-:W-:Y:S02]  /*3340*/  IMAD R85, R4.reuse, R44, R85 ;  /* 0x0000002c04557224 */ /* 0x040fe400078e0255 */
[--C-:B------:R-:W-:Y:S01]  /*3350*/  @!P4 IMAD.IADD R75, R75, 0x1, -R4.reuse ;  /* 0x000000014b4bc824 */ /* 0x100fe200078e0a04 */
[C---:B------:R-:W-:Y:S01]  /*3360*/  ISETP.GT.U32.AND P4, PT, R4.reuse, R83, PT ;  /* 0x000000530400720c */ /* 0x040fe20003f84070 */
[----:B------:R-:W-:Y:S01]  /*3370*/  @!P1 IMAD.MOV R71, RZ, RZ, -R71 ;  /* 0x000000ffff479224 */ /* 0x000fe200078e0a47 */
[C---:B------:R-:W-:Y:S01]  /*3380*/  ISETP.GT.U32.AND P1, PT, R4.reuse, R79, PT ;  /* 0x0000004f0400720c */ /* 0x040fe20003f24070 */
[----:B------:R-:W-:Y:S01]  /*3390*/  @!P6 IMAD.IADD R73, R73, 0x1, -R4 ;  /* 0x000000014949e824 */ /* 0x000fe200078e0a04 */
[----:B------:R-:W-:Y:S01]  /*33a0*/  ISETP.GT.U32.AND P6, PT, R4, R81, PT ;  /* 0x000000510400720c */ /* 0x000fe20003fc4070 */
[----:B------:R-:W-:Y:S01]  /*33b0*/  IMAD.HI.U32 R46, R5, R87, RZ ;  /* 0x00000057052e7227 */ /* 0x000fe200078e00ff */
[----:B------:R-:W-:-:S03]  /*33c0*/  @!P2 IADD3 R75, -R75, RZ, RZ ;  /* 0x000000ff4b4ba210 */ /* 0x000fc60007ffe1ff */
[----:B------:R-:W-:Y:S01]  /*33d0*/  @!P0 IMAD.IADD R77, R77, 0x1, -R4 ;  /* 0x000000014d4d8824 */ /* 0x000fe200078e0a04 */
[----:B------:R-:W-:Y:S01]  /*33e0*/  ISETP.GT.U32.AND P0, PT, R4, R85, PT ;  /* 0x000000550400720c */ /* 0x000fe20003f04070 */
[----:B------:R-:W-:Y:S02]  /*33f0*/  IMAD.MOV R46, RZ, RZ, -R46 ;  /* 0x000000ffff2e7224 */ /* 0x000fe400078e0a2e */
[----:B------:R-:W-:Y:S02]  /*3400*/  VIADD R48, R2, 0x2 ;  /* 0x0000000202307836 */ /* 0x000fe40000000000 */
[----:B------:R-:W-:-:S03]  /*3410*/  IMAD.HI.U32 R44, R5, R91, RZ ;  /* 0x0000005b052c7227 */ /* 0x000fc600078e00ff */
[----:B------:R-:W-:Y:S01]  /*3420*/  IABS R95, R48 ;  /* 0x00000030005f7213 */ /* 0x000fe20000000000 */
[----:B------:R-:W-:Y:S02]  /*3430*/  IMAD R87, R4, R46, R87 ;  /* 0x0000002e04577224 */ /* 0x000fe400078e0257 */
[----:B------:R-:W-:Y:S02]  /*3440*/  VIADD R46, R2, 0x3 ;  /* 0x00000003022e7836 */ /* 0x000fe40000000000 */
[----:B------:R-:W-:-:S03]  /*3450*/  IMAD.HI.U32 R42, R5, R89, RZ ;  /* 0x00000059052a7227 */ /* 0x000fc600078e00ff */
[----:B------:R-:W-:Y:S01]  /*3460*/  IABS R93, R46 ;  /* 0x0000002e005d7213 */ /* 0x000fe20000000000 */
[----:B------:R-:W-:Y:S02]  /*3470*/  @!P4 IMAD.IADD R83, R83, 0x1, -R4 ;  /* 0x000000015353c824 */ /* 0x000fe400078e0a04 */
[----:B------:R-:W-:Y:S02]  /*3480*/  IMAD.MOV R44, RZ, RZ, -R44 ;  /* 0x000000ffff2c7224 */ /* 0x000fe400078e0a2c */
[--C-:B------:R-:W-:Y:S01]  /*3490*/  @!P1 IMAD.IADD R79, R79, 0x1, -R4.reuse ;  /* 0x000000014f4f9824 */ /* 0x100fe200078e0a04 */
[C---:B------:R-:W-:Y:S01]  /*34a0*/  ISETP.GT.U32.AND P1, PT, R4.reuse, R87, PT ;  /* 0x000000570400720c */ /* 0x040fe20003f24070 */
[----:B------:R-:W-:Y:S01]  /*34b0*/  @!P6 IMAD.IADD R81, R81, 0x1, -R4 ;  /* 0x000000015151e824 */ /* 0x000fe200078e0a04 */
[C---:B------:R-:W-:Y:S01]  /*34c0*/  ISETP.GT.U32.AND P6, PT, R4.reuse, R77, PT ;  /* 0x0000004d0400720c */ /* 0x040fe20003fc4070 */
[----:B------:R-:W-:Y:S02]  /*34d0*/  IMAD.MOV R42, RZ, RZ, -R42 ;  /* 0x000000ffff2a7224 */ /* 0x000fe400078e0a2a */
[----:B------:R-:W-:Y:S01]  /*34e0*/  @!P0 IMAD.IADD R85, R85, 0x1, -R4 ;  /* 0x0000000155558824 */ /* 0x000fe200078e0a04 */
[C---:B------:R-:W-:Y:S01]  /*34f0*/  ISETP.GT.U32.AND P0, PT, R4.reuse, R83, PT ;  /* 0x000000530400720c */ /* 0x040fe20003f04070 */
[C---:B------:R-:W-:Y:S01]  /*3500*/  IMAD R91, R4.reuse, R44, R91 ;  /* 0x0000002c045b7224 */ /* 0x040fe200078e025b */
[----:B------:R-:W-:Y:S01]  /*3510*/  ISETP.GT.U32.AND P4, PT, R4, R81, PT ;  /* 0x000000510400720c */ /* 0x000fe20003f84070 */
[----:B------:R-:W-:-:S04]  /*3520*/  IMAD.HI.U32 R44, R5, R95, RZ ;  /* 0x0000005f052c7227 */ /* 0x000fc800078e00ff */
[----:B------:R-:W-:Y:S02]  /*3530*/  IMAD R89, R4, R42, R89 ;  /* 0x0000002a04597224 */ /* 0x000fe400078e0259 */
[----:B------:R-:W-:-:S04]  /*3540*/  IMAD.HI.U32 R42, R5, R93, RZ ;  /* 0x0000005d052a7227 */ /* 0x000fc800078e00ff */
[----:B------:R-:W-:Y:S02]  /*3550*/  IMAD.MOV R44, RZ, RZ, -R44 ;  /* 0x000000ffff2c7224 */ /* 0x000fe400078e0a2c */
[----:B------:R-:W-:Y:S02]  /*3560*/  IMAD.MOV R42, RZ, RZ, -R42 ;  /* 0x000000ffff2a7224 */ /* 0x000fe400078e0a2a */
[C---:B------:R-:W-:Y:S02]  /*3570*/  IMAD R95, R4.reuse, R44, R95 ;  /* 0x0000002c045f7224 */ /* 0x040fe400078e025f */
[C---:B------:R-:W-:Y:S02]  /*3580*/  IMAD R93, R4.reuse, R42, R93 ;  /* 0x0000002a045d7224 */ /* 0x040fe400078e025d */
[----:B------:R-:W-:Y:S01]  /*3590*/  @!P5 IMAD.MOV R73, RZ, RZ, -R73 ;  /* 0x000000ffff49d224 */ /* 0x000fe200078e0a49 */
[C---:B------:R-:W-:Y:S01]  /*35a0*/  ISETP.GT.U32.AND P5, PT, R4.reuse, R79, PT ;  /* 0x0000004f0400720c */ /* 0x040fe20003fa4070 */
[--C-:B------:R-:W-:Y:S01]  /*35b0*/  @!P1 IMAD.IADD R87, R87, 0x1, -R4.reuse ;  /* 0x0000000157579824 */ /* 0x100fe200078e0a04 */
[C---:B------:R-:W-:Y:S01]  /*35c0*/  ISETP.GT.U32.AND P1, PT, R4.reuse, R85, PT ;  /* 0x000000550400720c */ /* 0x040fe20003f24070 */
[----:B------:R-:W-:Y:S01]  /*35d0*/  @!P0 IMAD.IADD R83, R83, 0x1, -R4 ;  /* 0x0000000153538824 */ /* 0x000fe200078e0a04 */
[C---:B------:R-:W-:Y:S01]  /*35e0*/  ISETP.GT.U32.AND P0, PT, R4.reuse, R95, PT ;  /* 0x0000005f0400720c */ /* 0x040fe20003f04070 */
[----:B------:R-:W-:Y:S01]  /*35f0*/  IMAD.HI.U32 R42, R5, R97, RZ ;  /* 0x00000061052a7227 */ /* 0x000fe200078e00ff */
[----:B------:R-:W-:-:S03]  /*3600*/  ISETP.GT.U32.AND P2, PT, R4, R87, PT ;  /* 0x000000570400720c */ /* 0x000fc60003f44070 */
[----:B------:R-:W-:-:S04]  /*3610*/  IMAD.HI.U32 R5, R5, R99, RZ ;  /* 0x0000006305057227 */ /* 0x000fc800078e00ff */
[--C-:B------:R-:W-:Y:S01]  /*3620*/  @!P6 IMAD.IADD R77, R77, 0x1, -R4.reuse ;  /* 0x000000014d4de824 */ /* 0x100fe200078e0a04 */
[C---:B------:R-:W-:Y:S01]  /*3630*/  ISETP.GT.U32.AND P6, PT, R4.reuse, R89, PT ;  /* 0x000000590400720c */ /* 0x040fe20003fc4070 */
[----:B------:R-:W-:Y:S01]  /*3640*/  @!P4 IMAD.IADD R81, R81, 0x1, -R4 ;  /* 0x000000015151c824 */ /* 0x000fe200078e0a04 */
[C---:B------:R-:W-:Y:S01]  /*3650*/  ISETP.GT.U32.AND P4, PT, R4.reuse, R93, PT ;  /* 0x0000005d0400720c */ /* 0x040fe20003f84070 */
[----:B------:R-:W-:Y:S02]  /*3660*/  IMAD.MOV R42, RZ, RZ, -R42 ;  /* 0x000000ffff2a7224 */ /* 0x000fe400078e0a2a */
[----:B------:R-:W-:Y:S02]  /*3670*/  IMAD.MOV R5, RZ, RZ, -R5 ;  /* 0x000000ffff057224 */ /* 0x000fe400078e0a05 */
[C---:B------:R-:W-:Y:S02]  /*3680*/  IMAD R97, R4.reuse, R42, R97 ;  /* 0x0000002a04617224 */ /* 0x040fe400078e0261 */
[C---:B------:R-:W-:Y:S01]  /*3690*/  IMAD R99, R4.reuse, R5, R99 ;  /* 0x0000000504637224 */ /* 0x040fe200078e0263 */
[----:B------:R-:W-:Y:S01]  /*36a0*/  SHF.R.S32.HI R5, RZ, 0x1f, R246 ;  /* 0x0000001fff057819 */ /* 0x000fe200000114f6 */
[--C-:B------:R-:W-:Y:S01]  /*36b0*/  @!P5 IMAD.IADD R79, R79, 0x1, -R4.reuse ;  /* 0x000000014f4fd824 */ /* 0x100fe200078e0a04 */
[C---:B------:R-:W-:Y:S01]  /*36c0*/  ISETP.GT.U32.AND P5, PT, R4.reuse, R91, PT ;  /* 0x0000005b0400720c */ /* 0x040fe20003fa4070 */
[--C-:B------:R-:W-:Y:S01]  /*36d0*/  @!P1 IMAD.IADD R85, R85, 0x1, -R4.reuse ;  /* 0x0000000155559824 */ /* 0x100fe200078e0a04 */
[C---:B------:R-:W-:Y:S01]  /*36e0*/  ISETP.GT.U32.AND P1, PT, R4.reuse, R97, PT ;  /* 0x000000610400720c */ /* 0x040fe20003f24070 */
[--C-:B------:R-:W-:Y:S01]  /*36f0*/  @!P0 IMAD.IADD R95, R95, 0x1, -R4.reuse ;  /* 0x000000015f5f8824 */ /* 0x100fe200078e0a04 */
[----:B------:R-:W-:Y:S01]  /*3700*/  ISETP.GT.U32.AND P0, PT, R4, R99, PT ;  /* 0x000000630400720c */ /* 0x000fe20003f04070 */
[--C-:B------:R-:W-:Y:S01]  /*3710*/  @!P2 IMAD.IADD R87, R87, 0x1, -R4.reuse ;  /* 0x000000015757a824 */ /* 0x100fe200078e0a04 */
[----:B------:R-:W-:Y:S01]  /*3720*/  ISETP.GE.AND P2, PT, R52, RZ, PT ;  /* 0x000000ff3400720c */ /* 0x000fe20003f46270 */
[--C-:B------:R-:W-:Y:S01]  /*3730*/  @!P6 IMAD.IADD R89, R89, 0x1, -R4.reuse ;  /* 0x000000015959e824 */ /* 0x100fe200078e0a04 */
[----:B------:R-:W-:Y:S01]  /*3740*/  ISETP.GE.AND P6, PT, R54, RZ, PT ;  /* 0x000000ff3600720c */ /* 0x000fe20003fc6270 */
[--C-:B------:R-:W-:Y:S01]  /*3750*/  @!P4 IMAD.IADD R93, R93, 0x1, -R4.reuse ;  /* 0x000000015d5dc824 */ /* 0x100fe200078e0a04 */
[----:B------:R-:W-:Y:S01]  /*3760*/  ISETP.GE.AND P4, PT, R56, RZ, PT ;  /* 0x000000ff3800720c */ /* 0x000fe20003f86270 */
[----:B------:R-:W-:Y:S01]  /*3770*/  @!P3 IMAD.MOV R77, RZ, RZ, -R77 ;  /* 0x000000ffff4db224 */ /* 0x000fe200078e0a4d */
[----:B------:R-:W-:Y:S01]  /*3780*/  LEA.HI R246, R5, R246, RZ, 0x7 ;  /* 0x000000f605f67211 */ /* 0x000fe200078f38ff */
[--C-:B------:R-:W-:Y:S01]  /*3790*/  @!P5 IMAD.IADD R91, R91, 0x1, -R4.reuse ;  /* 0x000000015b5bd824 */ /* 0x100fe200078e0a04 */
[C---:B------:R-:W-:Y:S01]  /*37a0*/  ISETP.GT.U32.AND P3, PT, R4.reuse, R93, PT ;  /* 0x0000005d0400720c */ /* 0x040fe20003f64070 */
[--C-:B------:R-:W-:Y:S01]  /*37b0*/  @!P1 IMAD.IADD R97, R97, 0x1, -R4.reuse ;  /* 0x0000000161619824 */ /* 0x100fe200078e0a04 */
[C---:B------:R-:W-:Y:S01]  /*37c0*/  ISETP.GT.U32.AND P1, PT, R4.reuse, R89, PT ;  /* 0x000000590400720c */ /* 0x040fe20003f24070 */
[----:B------:R-:W-:Y:S01]  /*37d0*/  IMAD R78, R133, UR40, RZ ;  /* 0x00000028854e7c24 */ /* 0x000fe2000f8e02ff */
[----:B------:R-:W-:Y:S01]  /*37e0*/  @!P0 IADD3 R99, R99, -R4, RZ ;  /* 0x8000000463638210 */ /* 0x000fe20007ffe0ff */
[----:B------:R-:W-:Y:S01]  /*37f0*/  @!P2 IMAD.MOV R79, RZ, RZ, -R79 ;  /* 0x000000ffff4fa224 */ /* 0x000fe200078e0a4f */
[C---:B------:R-:W-:Y:S01]  /*3800*/  ISETP.GT.U32.AND P2, PT, R4.reuse, R91, PT ;  /* 0x0000005b0400720c */ /* 0x040fe20003f44070 */
[----:B------:R-:W-:Y:S01]  /*3810*/  @!P6 IMAD.MOV R81, RZ, RZ, -R81 ;  /* 0x000000ffff51e224 */ /* 0x000fe200078e0a51 */
[C---:B------:R-:W-:Y:S01]  /*3820*/  ISETP.GT.U32.AND P6, PT, R4.reuse, R95, PT ;  /* 0x0000005f0400720c */ /* 0x040fe20003fc4070 */
[----:B------:R-:W-:Y:S01]  /*3830*/  @!P4 IMAD.MOV R85, RZ, RZ, -R85 ;  /* 0x000000ffff55c224 */ /* 0x000fe200078e0a55 */
[----:B------:R-:W-:Y:S01]  /*3840*/  ISETP.GT.U32.AND P0, PT, R4, R97, PT ;  /* 0x000000610400720c */ /* 0x000fe20003f04070 */
[----:B------:R-:W-:Y:S01]  /*3850*/  IMAD R78, R128, UR40, RZ ;  /* 0x00000028804e7c24 */ /* 0x000fe2000f8e02ff */
[----:B------:R-:W-:Y:S01]  /*3860*/  ISETP.GT.U32.AND P4, PT, R4, R99, PT ;  /* 0x000000630400720c */ /* 0x000fe20003f84070 */
[--C-:B------:R-:W-:Y:S01]  /*3870*/  @!P3 IMAD.IADD R93, R93, 0x1, -R4.reuse ;  /* 0x000000015d5db824 */ /* 0x100fe200078e0a04 */
[----:B------:R-:W-:Y:S01]  /*3880*/  ISETP.GE.AND P5, PT, R50, RZ, PT ;  /* 0x000000ff3200720c */ /* 0x000fe20003fa6270 */
[--C-:B------:R-:W-:Y:S01]  /*3890*/  @!P1 IMAD.IADD R89, R89, 0x1, -R4.reuse ;  /* 0x0000000159599824 */ /* 0x100fe200078e0a04 */
[----:B------:R-:W-:Y:S01]  /*38a0*/  ISETP.GE.AND P1, PT, R60, RZ, PT ;  /* 0x000000ff3c00720c */ /* 0x000fe20003f26270 */
[----:B------:R-:W-:Y:S01]  /*38b0*/  IMAD R78, R126, UR40, RZ ;  /* 0x000000287e4e7c24 */ /* 0x000fe2000f8e02ff */
[----:B------:R-:W-:Y:S01]  /*38c0*/  ISETP.GE.AND P3, PT, R46, RZ, PT ;  /* 0x000000ff2e00720c */ /* 0x000fe20003f66270 */
[--C-:B------:R-:W-:Y:S01]  /*38d0*/  @!P2 IMAD.IADD R91, R91, 0x1, -R4.reuse ;  /* 0x000000015b5ba824 */ /* 0x100fe200078e0a04 */
[----:B------:R-:W-:Y:S01]  /*38e0*/  ISETP.GE.AND P2, PT, R62, RZ, PT ;  /* 0x000000ff3e00720c */ /* 0x000fe20003f46270 */
[--C-:B------:R-:W-:Y:S01]  /*38f0*/  @!P6 IMAD.IADD R95, R95, 0x1, -R4.reuse ;  /* 0x000000015f5fe824 */ /* 0x100fe200078e0a04 */
[----:B------:R-:W-:Y:S01]  /*3900*/  ISETP.GE.AND P6, PT, R48, RZ, PT ;  /* 0x000000ff3000720c */ /* 0x000fe20003fc6270 */
[--C-:B------:R-:W-:Y:S01]  /*3910*/  @!P0 IMAD.IADD R97, R97, 0x1, -R4.reuse ;  /* 0x0000000161618824 */ /* 0x100fe200078e0a04 */
[----:B------:R-:W-:Y:S01]  /*3920*/  ISETP.GE.AND P0, PT, R64, RZ, PT ;  /* 0x000000ff4000720c */ /* 0x000fe20003f06270 */
[----:B------:R-:W-:Y:S01]  /*3930*/  @!P4 IMAD.IADD R99, R99, 0x1, -R4 ;  /* 0x000000016363c824 */ /* 0x000fe200078e0a04 */
[----:B------:R-:W-:Y:S01]  /*3940*/  ISETP.NE.AND P4, PT, R45, RZ, PT ;  /* 0x000000ff2d00720c */ /* 0x000fe20003f85270 */
[----:B------:R-:W-:Y:S01]  /*3950*/  @!P5 IMAD.MOV R83, RZ, RZ, -R83 ;  /* 0x000000ffff53d224 */ /* 0x000fe200078e0a53 */
[----:B------:R-:W-:Y:S01]  /*3960*/  LOP3.LUT R4, RZ, R45, RZ, 0x33, !PT ;  /* 0x0000002dff047212 */ /* 0x000fe200078e33ff */
[----:B------:R-:W-:Y:S01]  /*3970*/  @!P1 IMAD.MOV R89, RZ, RZ, -R89 ;  /* 0x000000ffff599224 */ /* 0x000fe200078e0a59 */
[----:B------:R-:W-:Y:S01]  /*3980*/  ISETP.GE.AND P5, PT, R58, RZ, PT ;  /* 0x000000ff3a00720c */ /* 0x000fe20003fa6270 */
[----:B------:R-:W-:Y:S01]  /*3990*/  @!P3 IMAD.MOV R93, RZ, RZ, -R93 ;  /* 0x000000ffff5db224 */ /* 0x000fe200078e0a5d */
[C---:B------:R-:W-:Y:S01]  /*39a0*/  SEL R5, R4.reuse, R24, !P4 ;  /* 0x0000001804057207 */ /* 0x040fe20006000000 */
[----:B------:R-:W-:Y:S01]  /*39b0*/  @!P2 IMAD.MOV R91, RZ, RZ, -R91 ;  /* 0x000000ffff5ba224 */ /* 0x000fe200078e0a5b */
[C---:B------:R-:W-:Y:S01]  /*39c0*/  SEL R42, R4.reuse, R25, !P4 ;  /* 0x00000019042a7207 */ /* 0x040fe20006000000 */
[----:B------:R-:W-:Y:S01]  /*39d0*/  @!P6 IMAD.MOV R95, RZ, RZ, -R95 ;  /* 0x000000ffff5fe224 */ /* 0x000fe200078e0a5f */
[----:B------:R-:W0:Y:S01]  /*39e0*/  LDC.64 R24, c[0x0][0x218] ;  /* 0x00008600ff187b82 */ /* 0x000e220000000a00 */
[C---:B------:R-:W-:Y:S01]  /*39f0*/  SEL R9, R4.reuse, R9, !P4 ;  /* 0x0000000904097207 */ /* 0x040fe20006000000 */
[----:B------:R-:W-:Y:S01]  /*3a00*/  @!P0 IMAD.MOV R97, RZ, RZ, -R97 ;  /* 0x000000ffff618224 */ /* 0x000fe200078e0a61 */
[C---:B------:R-:W-:Y:S01]  /*3a10*/  SEL R10, R4.reuse, R10, !P4 ;  /* 0x0000000a040a7207 */ /* 0x040fe20006000000 */
[----:B------:R-:W-:Y:S01]  /*3a20*/  IMAD R5, R5, UR5, RZ ;  /* 0x0000000505057c24 */ /* 0x000fe2000f8e02ff */
[C---:B------:R-:W-:Y:S01]  /*3a30*/  SEL R15, R4.reuse, R15, !P4 ;  /* 0x0000000f040f7207 */ /* 0x040fe20006000000 */
[----:B------:R-:W-:Y:S01]  /*3a40*/  IMAD R9, R9, UR5, RZ ;  /* 0x0000000509097c24 */ /* 0x000fe2000f8e02ff */
[----:B------:R-:W-:Y:S01]  /*3a50*/  SEL R61, R4, R61, !P4 ;  /* 0x0000003d043d7207 */ /* 0x000fe20006000000 */
[----:B------:R-:W-:Y:S01]  /*3a60*/  @!P5 IMAD.MOV R87, RZ, RZ, -R87 ;  /* 0x000000ffff57d224 */ /* 0x000fe200078e0a57 */
[----:B------:R-:W-:Y:S01]  /*3a70*/  ISETP.GE.AND P5, PT, R2, RZ, PT ;  /* 0x000000ff0200720c */ /* 0x000fe20003fa6270 */
[----:B------:R-:W-:Y:S01]  /*3a80*/  IMAD R10, R10, UR5, RZ ;  /* 0x000000050a0a7c24 */ /* 0x000fe2000f8e02ff */
[C---:B------:R-:W-:Y:S01]  /*3a90*/  SEL R16, R4.reuse, R16, !P4 ;  /* 0x0000001004107207 */ /* 0x040fe20006000000 */
[----:B------:R-:W-:Y:S01]  /*3aa0*/  IMAD R15, R15, UR5, RZ ;  /* 0x000000050f0f7c24 */ /* 0x000fe2000f8e02ff */
[C---:B------:R-:W-:Y:S01]  /*3ab0*/  SEL R21, R4.reuse, R21, !P4 ;  /* 0x0000001504157207 */ /* 0x040fe20006000000 */
[----:B------:R-:W-:Y:S01]  /*3ac0*/  IMAD R82, R61, UR5, RZ ;  /* 0x000000053d527c24 */ /* 0x000fe2000f8e02ff */
[----:B------:R-:W-:Y:S01]  /*3ad0*/  SEL R6, R4, R6, !P4 ;  /* 0x0000000604067207 */ /* 0x000fe20006000000 */
[----:B------:R-:W-:Y:S01]  /*3ae0*/  IMAD R16, R16, UR5, RZ ;  /* 0x0000000510107c24 */ /* 0x000fe2000f8e02ff */
[C---:B------:R-:W-:Y:S01]  /*3af0*/  SEL R11, R4.reuse, R11, !P4 ;  /* 0x0000000b040b7207 */ /* 0x040fe20006000000 */
[----:B------:R-:W-:Y:S01]  /*3b00*/  IMAD R21, R21, UR5, RZ ;  /* 0x0000000515157c24 */ /* 0x000fe2000f8e02ff */
[----:B------:R-:W-:Y:S01]  /*3b10*/  SEL R67, R4, R67, !P4 ;  /* 0x0000004304437207 */ /* 0x000fe20006000000 */
[----:B------:R-:W-:Y:S01]  /*3b20*/  IMAD R6, R6, UR5, RZ ;  /* 0x0000000506067c24 */ /* 0x000fe2000f8e02ff */
[C---:B------:R-:W-:Y:S01]  /*3b30*/  SEL R8, R4.reuse, R8, !P4 ;  /* 0x0000000804087207 */ /* 0x040fe20006000000 */
[----:B------:R-:W-:Y:S01]  /*3b40*/  @!P5 IMAD.MOV R99, RZ, RZ, -R99 ;  /* 0x000000ffff63d224 */ /* 0x000fe200078e0a63 */
[C---:B------:R-:W-:Y:S01]  /*3b50*/  SEL R22, R4.reuse, R22, !P4 ;  /* 0x0000001604167207 */ /* 0x040fe20006000000 */
[----:B------:R-:W-:Y:S01]  /*3b60*/  IMAD R11, R11, UR5, RZ ;  /* 0x000000050b0b7c24 */ /* 0x000fe2000f8e02ff */
[-C--:B0-----:R-:W-:Y:S01]  /*3b70*/  LEA R191, P5, R9, R24.reuse, 0x1 ;  /* 0x0000001809bf7211 */ /* 0x081fe200078a08ff */
[----:B------:R-:W-:Y:S01]  /*3b80*/  IMAD R204, R67, UR5, RZ ;  /* 0x0000000543cc7c24 */ /* 0x000fe2000f8e02ff */
[----:B------:R-:W-:Y:S01]  /*3b90*/  SEL R27, R4, R27, !P4 ;  /* 0x0000001b041b7207 */ /* 0x000fe20006000000 */
[----:B------:R-:W-:Y:S01]  /*3ba0*/  IMAD R8, R8, UR5, RZ ;  /* 0x0000000508087c24 */ /* 0x000fe2000f8e02ff */
[----:B------:R-:W-:Y:S01]  /*3bb0*/  LEA.HI.X.SX32 R61, R9, R25, 0x1, P5 ;  /* 0x00000019093d7211 */ /* 0x000fe200028f0eff */
[----:B------:R-:W-:Y:S01]  /*3bc0*/  IMAD R22, R22, UR5, RZ ;  /* 0x0000000516167c24 */ /* 0x000fe2000f8e02ff */
[-C--:B------:R-:W-:Y:S01]  /*3bd0*/  LEA R192, P6, R10, R24.reuse, 0x1 ;  /* 0x000000180ac07211 */ /* 0x080fe200078c08ff */
[----:B------:R-:W-:Y:S01]  /*3be0*/  IMAD R27, R27, UR5, RZ ;  /* 0x000000051b1b7c24 */ /* 0x000fe2000f8e02ff */
[----:B------:R-:W-:Y:S01]  /*3bf0*/  LEA R197, P5, R15, R24, 0x1 ;  /* 0x000000180fc57211 */ /* 0x000fe200078a08ff */
        /* <DEDUP_REMOVED lines=9> */
[-C--:B------:R-:W-:Y:S01]  /*3c90*/  LEA.HI.X.SX32 R62, R10, R25.reuse, 0x1, P6 ;  /* 0x000000190a3e7211 */ /* 0x080fe200030f0eff */
[----:B------:R-:W-:Y:S01]  /*3ca0*/  IMAD R17, R17, UR5, RZ ;  /* 0x0000000511117c24 */ /* 0x000fe2000f8e02ff */
[----:B------:R-:W-:Y:S01]  /*3cb0*/  LEA.HI.X.SX32 R67, R15, R25, 0x1, P5 ;  /* 0x000000190f437211 */ /* 0x000fe200028f0eff */
[----:B------:R-:W-:Y:S01]  /*3cc0*/  IMAD R207, R73, UR5, RZ ;  /* 0x0000000549cf7c24 */ /* 0x000fe2000f8e02ff */
[----:B------:R-:W-:Y:S01]  /*3cd0*/  SEL R14, R4, R14, !P4 ;  /* 0x0000000e040e7207 */ /* 0x000fe20006000000 */
[----:B------:R-:W-:Y:S01]  /*3ce0*/  IMAD R78, R118, UR40, RZ ;  /* 0x00000028764e7c24 */ /* 0x000fe2000f8e02ff */
[----:B------:R-:W-:Y:S01]  /*3cf0*/  SEL R28, R4, R28, !P4 ;  /* 0x0000001c041c7207 */ /* 0x000fe20006000000 */
[----:B------:R-:W-:Y:S01]  /*3d00*/  IMAD R78, R116, UR40, RZ ;  /* 0x00000028744e7c24 */ /* 0x000fe2000f8e02ff */
[----:B------:R-:W-:Y:S01]  /*3d10*/  SEL R33, R4, R33, !P4 ;  /* 0x0000002104217207 */ /* 0x000fe20006000000 */
[----:B------:R-:W-:Y:S01]  /*3d20*/  IMAD R14, R14, UR5, RZ ;  /* 0x000000050e0e7c24 */ /* 0x000fe2000f8e02ff */
[----:B------:R-:W-:Y:S01]  /*3d30*/  SEL R63, R4, R63, !P4 ;  /* 0x0000003f043f7207 */ /* 0x000fe20006000000 */
        /* <DEDUP_REMOVED lines=97> */
[-C--:B------:R-:W-:Y:S01]  /*4350*/  LEA R166, P4, R8, R24.reuse, 0x1 ;  /* 0x0000001808a67211 */ /* 0x080fe200078808ff */
[----:B------:R-:W-:Y:S01]  /*4360*/  UMOV UR5, URZ ;  /* 0x0000003f00057c82 */ /* 0x000fe20008000000 */
[----:B------:R-:W-:-:S02]  /*4370*/  LEA R221, P6, R22, R24, 0x1 ;  /* 0x0000001816dd7211 */ /* 0x000fc400078c08ff */
[----:B------:R-:W-:Y:S02]  /*4380*/  CS2R R44, SRZ ;  /* 0x00000000002c7805 */ /* 0x000fe4000001ff00 */
[-C--:B------:R-:W-:Y:S01]  /*4390*/  LEA R10, P5, R27, R24.reuse, 0x1 ;  /* 0x000000181b0a7211 */ /* 0x080fe200078a08ff */
[----:B------:R-:W-:Y:S01]  /*43a0*/  IMAD R78, R101, UR40, RZ ;  /* 0x00000028654e7c24 */ /* 0x000fe2000f8e02ff */
[-C--:B------:R-:W-:Y:S01]  /*43b0*/  LEA.HI.X.SX32 R162, R6, R25.reuse, 0x1, P2 ;  /* 0x0000001906a27211 */ /* 0x080fe200010f0eff */
[----:B------:R-:W-:Y:S01]  /*43c0*/  IMAD R78, R96, UR40, RZ ;  /* 0x00000028604e7c24 */ /* 0x000fe2000f8e02ff */
[-C--:B------:R-:W-:Y:S01]  /*43d0*/  LEA.HI.X.SX32 R63, R11, R25.reuse, 0x1, P1 ;  /* 0x000000190b3f7211 */ /* 0x080fe200008f0eff */
[----:B------:R-:W-:Y:S01]  /*43e0*/  IMAD R88, R88, UR40, RZ ;  /* 0x0000002858587c24 */ /* 0x000fe2000f8e02ff */
[-C--:B------:R-:W-:Y:S01]  /*43f0*/  LEA R190, P3, R7, R24.reuse, 0x1 ;  /* 0x0000001807be7211 */ /* 0x080fe200078608ff */
[----:B------:R-:W-:Y:S01]  /*4400*/  IMAD R252, R252, UR40, RZ ;  /* 0x00000028fcfc7c24 */ /* 0x000fe2000f8e02ff */
[-C--:B------:R-:W-:Y:S01]  /*4410*/  LEA R194, P2, R12, R24.reuse, 0x1 ;  /* 0x000000180cc27211 */ /* 0x080fe200078408ff */
[----:B------:R-:W-:Y:S01]  /*4420*/  IMAD R251, R251, UR40, RZ ;  /* 0x00000028fbfb7c24 */ /* 0x000fe2000f8e02ff */
[-C--:B------:R-:W-:Y:S01]  /*4430*/  LEA R199, P1, R17, R24.reuse, 0x1 ;  /* 0x0000001811c77211 */ /* 0x080fe200078208ff */
[----:B------:R-:W-:Y:S01]  /*4440*/  IMAD R250, R250, UR40, RZ ;  /* 0x00000028fafa7c24 */ /* 0x000fe2000f8e02ff */
[-C--:B------:R-:W-:Y:S01]  /*4450*/  LEA.HI.X.SX32 R60, R8, R25.reuse, 0x1, P4 ;  /* 0x00000019083c7211 */ /* 0x080fe200020f0eff */
[----:B------:R-:W-:Y:S01]  /*4460*/  IMAD R249, R249, UR40, RZ ;  /* 0x00000028f9f97c24 */ /* 0x000fe2000f8e02ff */
[-C--:B------:R-:W-:Y:S01]  /*4470*/  LEA.HI.X.SX32 R74, R22, R25.reuse, 0x1, P6 ;  /* 0x00000019164a7211 */ /* 0x080fe200030f0eff */
[----:B------:R-:W-:Y:S01]  /*4480*/  IMAD R248, R248, UR40, RZ ;  /* 0x00000028f8f87c24 */ /* 0x000fe2000f8e02ff */
[----:B------:R-:W-:Y:S01]  /*4490*/  LEA.HI.X.SX32 R170, R27, R25, 0x1, P5 ;  /* 0x000000191baa7211 */ /* 0x000fe200028f0eff */
[----:B------:R-:W-:Y:S01]  /*44a0*/  IMAD R247, R247, UR40, RZ ;  /* 0x00000028f7f77c24 */ /* 0x000fe2000f8e02ff */
[-C--:B------:R-:W-:Y:S01]  /*44b0*/  LEA R196, P4, R14, R24.reuse, 0x1 ;  /* 0x000000180ec47211 */ /* 0x080fe200078808ff */
[----:B------:R-:W-:Y:S01]  /*44c0*/  IMAD R78, R90, UR40, RZ ;  /* 0x000000285a4e7c24 */ /* 0x000fe2000f8e02ff */
[----:B------:R-:W-:-:S02]  /*44d0*/  LEA R11, P6, R28, R24, 0x1 ;  /* 0x000000181c0b7211 */ /* 0x000fc400078c08ff */
[-C--:B------:R-:W-:Y:S02]  /*44e0*/  LEA R16, P5, R33, R24.reuse, 0x1 ;  /* 0x0000001821107211 */ /* 0x080fe400078a08ff */
[-C--:B------:R-:W-:Y:S02]  /*44f0*/  LEA.HI.X.SX32 R164, R7, R25.reuse, 0x1, P3 ;  /* 0x0000001907a47211 */ /* 0x080fe400018f0eff */
[-C--:B------:R-:W-:Y:S02]  /*4500*/  LEA.HI.X.SX32 R64, R12, R25.reuse, 0x1, P2 ;  /* 0x000000190c407211 */ /* 0x080fe400010f0eff */
[----:B------:R-:W-:Y:S02]  /*4510*/  LEA.HI.X.SX32 R69, R17, R25, 0x1, P1 ;  /* 0x0000001911457211 */ /* 0x000fe400008f0eff */
[-C--:B------:R-:W-:Y:S02]  /*4520*/  LEA R195, P3, R13, R24.reuse, 0x1 ;  /* 0x000000180dc37211 */ /* 0x080fe400078608ff */
        /* <DEDUP_REMOVED lines=19> */
[-C--:B------:R-:W-:Y:S02]  /*4660*/  LEA.HI.X.SX32 R71, R19, R25.reuse, 0x1, P3 ;  /* 0x0000001913477211 */ /* 0x080fe400018f0eff */
[-C--:B------:R-:W-:Y:S02]  /*4670*/  LEA.HI.X.SX32 R188, R5, R25.reuse, 0x1, P2 ;  /* 0x0000001905bc7211 */ /* 0x080fe400010f0eff */
[----:B------:R-:W-:Y:S02]  /*4680*/  LEA.HI.X.SX32 R171, R29, R25, 0x1, P1 ;  /* 0x000000191dab7211 */ /* 0x000fe400008f0eff */
[----:B------:R-:W-:Y:S02]  /*4690*/  CS2R R28, SRZ ;  /* 0x00000000001c7805 */ /* 0x000fe4000001ff00 */
[-C--:B------:R-:W-:Y:S02]  /*46a0*/  LEA R224, P3, R42, R24.reuse, 0x1 ;  /* 0x000000182ae07211 */ /* 0x080fe400078608ff */
[----:B------:R-:W-:-:S02]  /*46b0*/  LEA R9, P4, R26, R24, 0x1 ;  /* 0x000000181a097211 */ /* 0x000fc400078808ff */
[-C--:B------:R-:W-:Y:S02]  /*46c0*/  LEA R13, P2, R30, R24.reuse, 0x1 ;  /* 0x000000181e0d7211 */ /* 0x080fe400078408ff */
[-C--:B------:R-:W-:Y:S02]  /*46d0*/  LEA R18, P1, R35, R24.reuse, 0x1 ;  /* 0x0000001823127211 */ /* 0x080fe400078208ff */
[-C--:B------:R-:W-:Y:S02]  /*46e0*/  LEA.HI.X.SX32 R179, R40, R25.reuse, 0x1, P6 ;  /* 0x0000001928b37211 */ /* 0x080fe400030f0eff */
[----:B------:R-:W-:Y:S02]  /*46f0*/  LEA.HI.X.SX32 R183, R53, R25, 0x1, P5 ;  /* 0x0000001935b77211 */ /* 0x000fe400028f0eff */
[----:B------:R-:W-:Y:S02]  /*4700*/  CS2R R52, SRZ ;  /* 0x0000000000347805 */ /* 0x000fe4000001ff00 */
[----:B------:R-:W-:-:S02]  /*4710*/  LEA R19, P6, R55, R24, 0x1 ;  /* 0x0000001837137211 */ /* 0x000fc400078c08ff */
[----:B------:R-:W-:Y:S02]  /*4720*/  LEA R227, P5, R84, R24, 0x1 ;  /* 0x0000001854e37211 */ /* 0x000fe400078a08ff */
[-C--:B------:R-:W-:Y:S02]  /*4730*/  LEA.HI.X.SX32 R140, R42, R25.reuse, 0x1, P3 ;  /* 0x000000192a8c7211 */ /* 0x080fe400018f0eff */
[-C--:B------:R-:W-:Y:S02]  /*4740*/  LEA.HI.X.SX32 R138, R26, R25.reuse, 0x1, P4 ;  /* 0x000000191a8a7211 */ /* 0x080fe400020f0eff */
[----:B------:R-:W-:Y:S02]  /*4750*/  CS2R R26, SRZ ;  /* 0x00000000001a7805 */ /* 0x000fe4000001ff00 */
[-C--:B------:R-:W-:Y:S02]  /*4760*/  LEA.HI.X.SX32 R134, R30, R25.reuse, 0x1, P2 ;  /* 0x000000191e867211 */ /* 0x080fe400010f0eff */
[----:B------:R-:W-:-:S02]  /*4770*/  LEA.HI.X.SX32 R175, R35, R25, 0x1, P1 ;  /* 0x0000001923af7211 */ /* 0x000fc400008f0eff */
[----:B------:R-:W-:Y:S02]  /*4780*/  CS2R R34, SRZ ;  /* 0x0000000000227805 */ /* 0x000fe4000001ff00 */
[-C--:B------:R-:W-:Y:S02]  /*4790*/  LEA R14, P3, R31, R24.reuse, 0x1 ;  /* 0x000000181f0e7211 */ /* 0x080fe400078608ff */
[-C--:B------:R-:W-:Y:S02]  /*47a0*/  LEA R15, P4, R32, R24.reuse, 0x1 ;  /* 0x00000018200f7211 */ /* 0x080fe400078808ff */
[-C--:B------:R-:W-:Y:S02]  /*47b0*/  LEA R6, P2, R36, R24.reuse, 0x1 ;  /* 0x0000001824067211 */ /* 0x080fe400078408ff */
[----:B------:R-:W-:Y:S02]  /*47c0*/  LEA R23, P1, R41, R24, 0x1 ;  /* 0x0000001829177211 */ /* 0x000fe400078208ff */
[----:B------:R-:W-:-:S02]  /*47d0*/  LEA.HI.X.SX32 R184, R55, R25, 0x1, P6 ;  /* 0x0000001937b87211 */ /* 0x000fc400030f0eff */
[----:B------:R-:W-:Y:S02]  /*47e0*/  CS2R R54, SRZ ;  /* 0x0000000000367805 */ /* 0x000fe4000001ff00 */
[-C--:B------:R-:W-:Y:S02]  /*47f0*/  LEA.HI.X.SX32 R84, R84, R25.reuse, 0x1, P5 ;  /* 0x0000001954547211 */ /* 0x080fe400028f0eff */
[-C--:B------:R-:W-:Y:S02]  /*4800*/  LEA R228, P6, R86, R24.reuse, 0x1 ;  /* 0x0000001856e47211 */ /* 0x080fe400078c08ff */
[----:B------:R-:W-:Y:S02]  /*4810*/  LEA R233, P5, R208, R24, 0x1 ;  /* 0x00000018d0e97211 */ /* 0x000fe400078a08ff */
[----:B------:R-:W-:Y:S02]  /*4820*/  LEA.HI.X.SX32 R172, R31, R25, 0x1, P3 ;  /* 0x000000191fac7211 */ /* 0x000fe400018f0eff */
[----:B------:R-:W-:-:S02]  /*4830*/  CS2R R30, SRZ ;  /* 0x00000000001e7805 */ /* 0x000fc4000001ff00 */
[-C--:B------:R-:W-:Y:S02]  /*4840*/  LEA.HI.X.SX32 R132, R32, R25.reuse, 0x1, P4 ;  /* 0x0000001920847211 */ /* 0x080fe400020f0eff */
[----:B------:R-:W-:Y:S02]  /*4850*/  CS2R R32, SRZ ;  /* 0x0000000000207805 */ /* 0x000fe4000001ff00 */
[-C--:B------:R-:W-:Y:S02]  /*4860*/  LEA.HI.X.SX32 R176, R36, R25.reuse, 0x1, P2 ;  /* 0x0000001924b07211 */ /* 0x080fe400010f0eff */
[----:B------:R-:W-:Y:S02]  /*4870*/  LEA.HI.X.SX32 R180, R41, R25, 0x1, P1 ;  /* 0x0000001929b47211 */ /* 0x000fe400008f0eff */
[----:B------:R-:W-:Y:S02]  /*4880*/  CS2R R40, SRZ ;  /* 0x0000000000287805 */ /* 0x000fe4000001ff00 */
[----:B------:R-:W-:-:S02]  /*4890*/  LEA R59, P3, R38, R24, 0x1 ;  /* 0x00000018263b7211 */ /* 0x000fc400078608ff */
[-C--:B------:R-:W-:Y:S02]  /*48a0*/  LEA R58, P4, R37, R24.reuse, 0x1 ;  /* 0x00000018253a7211 */ /* 0x080fe400078808ff */
[-C--:B------:R-:W-:Y:S02]  /*48b0*/  LEA R22, P2, R47, R24.reuse, 0x1 ;  /* 0x000000182f167211 */ /* 0x080fe400078408ff */
[-C--:B------:R-:W-:Y:S02]  /*48c0*/  LEA R7, P1, R43, R24.reuse, 0x1 ;  /* 0x000000182b077211 */ /* 0x080fe400078208ff */
[-C--:B------:R-:W-:Y:S02]  /*48d0*/  LEA.HI.X.SX32 R86, R86, R25.reuse, 0x1, P6 ;  /* 0x0000001956567211 */ /* 0x080fe400030f0eff */
[----:B------:R-:W-:Y:S02]  /*48e0*/  LEA.HI.X.SX32 R208, R208, R25, 0x1, P5 ;  /* 0x00000019d0d07211 */ /* 0x000fe400028f0eff */
[----:B------:R-:W-:-:S02]  /*48f0*/  LEA R234, P6, R77, R24, 0x1 ;  /* 0x000000184dea7211 */ /* 0x000fc400078c08ff */
[-C--:B------:R-:W-:Y:S02]  /*4900*/  LEA R239, P5, R87, R24.reuse, 0x1 ;  /* 0x0000001857ef7211 */ /* 0x080fe400078a08ff */
[----:B------:R-:W-:Y:S01]  /*4910*/  LEA R76, P0, R3, UR6, 0x1 ;  /* 0x00000006034c7c11 */ /* 0x000fe2000f8008ff */
[----:B------:R-:W-:Y:S01]  /*4920*/  UIADD3 UR6, UR12, 0x4000, URZ ;  /* 0x000040000c067890 */ /* 0x000fe2000fffe03f */
[-C--:B------:R-:W-:Y:S02]  /*4930*/  LEA.HI.X.SX32 R130, R38, R25.reuse, 0x1, P3 ;  /* 0x0000001926827211 */ /* 0x080fe400018f0eff */
[----:B------:R-:W-:Y:S02]  /*4940*/  CS2R R38, SRZ ;  /* 0x0000000000267805 */ /* 0x000fe4000001ff00 */
[-C--:B------:R-:W-:Y:S01]  /*4950*/  LEA.HI.X.SX32 R177, R37, R25.reuse, 0x1, P4 ;  /* 0x0000001925b17211 */ /* 0x080fe200020f0eff */
[----:B------:R-:W-:Y:S01]  /*4960*/  USHF.R.U32.HI UR10, URZ, 0x4, UR6 ;  /* 0x000000043f0a7899 */ /* 0x000fe20008011606 */
[-C--:B------:R-:W-:Y:S01]  /*4970*/  LEA.HI.X.SX32 R181, R47, R25.reuse, 0x1, P2 ;  /* 0x000000192fb57211 */ /* 0x080fe200010f0eff */
[----:B------:R-:W-:Y:S01]  /*4980*/  UIADD3 UR6, UP0, UR8, 0x80, URZ ;  /* 0x0000008008067890 */ /* 0x000fe2000ff1e03f */
[----:B------:R-:W-:Y:S01]  /*4990*/  LEA.HI.X.SX32 R187, R43, R25, 0x1, P1 ;  /* 0x000000192bbb7211 */ /* 0x000fe200008f0eff */
[----:B------:R-:W-:Y:S01]  /*49a0*/  USGXT.U32 UR10, UR10, 0xe ;  /* 0x0000000e0a0a789a */ /* 0x000fe20008000000 */
[----:B------:R-:W-:-:S02]  /*49b0*/  LEA R21, P3, R49, R24, 0x1 ;  /* 0x0000001831157211 */ /* 0x000fc400078608ff */
[----:B------:R-:W-:Y:S02]  /*49c0*/  CS2R R36, SRZ ;  /* 0x0000000000247805 */ /* 0x000fe4000001ff00 */
[-C--:B------:R-:W-:Y:S02]  /*49d0*/  LEA R5, P4, R51, R24.reuse, 0x1 ;  /* 0x0000001833057211 */ /* 0x080fe400078808ff */
[----:B------:R-:W-:Y:S02]  /*49e0*/  CS2R R42, SRZ ;  /* 0x00000000002a7805 */ /* 0x000fe4000001ff00 */
[-C--:B------:R-:W-:Y:S02]  /*49f0*/  LEA R8, P2, R186, R24.reuse, 0x1 ;  /* 0x00000018ba087211 */ /* 0x080fe400078408ff */
[----:B------:R-:W-:Y:S02]  /*4a00*/  CS2R R46, SRZ ;  /* 0x00000000002e7805 */ /* 0x000fe4000001ff00 */
[----:B------:R-:W-:-:S02]  /*4a10*/  LEA R229, P1, R204, R24, 0x1 ;  /* 0x00000018cce57211 */ /* 0x000fc400078208ff */
[-C--:B------:R-:W-:Y:S02]  /*4a20*/  LEA.HI.X.SX32 R209, R77, R25.reuse, 0x1, P6 ;  /* 0x000000194dd17211 */ /* 0x080fe400030f0eff */
[-C--:B------:R-:W-:Y:S02]  /*4a30*/  LEA.HI.X.SX32 R214, R87, R25.reuse, 0x1, P5 ;  /* 0x0000001957d67211 */ /* 0x080fe400028f0eff */
[----:B------:R-:W-:Y:S02]  /*4a40*/  LEA R242, P5, R4, R24, 0x1 ;  /* 0x0000001804f27211 */ /* 0x000fe400078a08ff */
[----:B------:R-:W-:Y:S01]  /*4a50*/  LEA.HI.X.SX32 R77, R3, UR7, 0x1, P0 ;  /* 0x00000007034d7c11 */ /* 0x000fe200080f0eff */
[----:B------:R-:W-:Y:S01]  /*4a60*/  UIADD3.X UR7, UR4, 0x40000040, URZ, UP0, !UPT ;  /* 0x4000004004077890 */ /* 0x000fe200087fe43f */
[----:B------:R-:W-:Y:S02]  /*4a70*/  LEA.HI.X.SX32 R182, R49, R25, 0x1, P3 ;  /* 0x0000001931b67211 */ /* 0x000fe400018f0eff */
[----:B------:R-:W-:-:S02]  /*4a80*/  CS2R R48, SRZ ;  /* 0x0000000000307805 */ /* 0x000fc4000001ff00 */
[-C--:B------:R-:W-:Y:S02]  /*4a90*/  LEA.HI.X.SX32 R185, R51, R25.reuse, 0x1, P4 ;  /* 0x0000001933b97211 */ /* 0x080fe400020f0eff */
[----:B------:R-:W-:Y:S02]  /*4aa0*/  CS2R R50, SRZ ;  /* 0x0000000000327805 */ /* 0x000fe4000001ff00 */
[-C--:B------:R-:W-:Y:S01]  /*4ab0*/  LEA.HI.X.SX32 R186, R186, R25.reuse, 0x1, P2 ;  /* 0x00000019baba7211 */ /* 0x080fe200010f0eff */
[----:B------:R-:W-:Y:S01]  /*4ac0*/  UMOV UR4, UR6 ;  /* 0x0000000600047c82 */ /* 0x000fe20008000000 */
[----:B------:R-:W-:Y:S02]  /*4ad0*/  LEA.HI.X.SX32 R204, R204, R25, 0x1, P1 ;  /* 0x00000019cccc7211 */ /* 0x000fe400008f0eff */
[----:B------:R-:W-:Y:S02]  /*4ae0*/  LOP3.LUT R3, R0, 0x6a, RZ, 0xfc, !PT ;  /* 0x0000006a00037812 */ /* 0x000fe400078efcff */
[----:B------:R-:W-:-:S02]  /*4af0*/  LEA R225, P3, R80, R24, 0x1 ;  /* 0x0000001850e17211 */ /* 0x000fc400078608ff */
        /* <DEDUP_REMOVED lines=8> */
[----:B------:R-:W-:Y:S01]  /*4b80*/  LOP3.LUT R4, R0, 0x6c, RZ, 0xfc, !PT ;  /* 0x0000006c00047812 */ /* 0x000fe200078efcff */
[----:B------:R-:W-:Y:S01]  /*4b90*/  IMAD R3, R129, UR40, RZ ;  /* 0x0000002881037c24 */ /* 0x000fe2000f8e02ff */
[-C--:B------:R-:W-:Y:S01]  /*4ba0*/  LEA.HI.X.SX32 R80, R80, R25.reuse, 0x1, P3 ;  /* 0x0000001950507211 */ /* 0x080fe200018f0eff */
[----:B------:R-:W-:Y:S01]  /*4bb0*/  IMAD R3, R127, UR40, RZ ;  /* 0x000000287f037c24 */ /* 0x000fe2000f8e02ff */
[-C--:B------:R-:W-:Y:S01]  /*4bc0*/  LEA.HI.X.SX32 R82, R82, R25.reuse, 0x1, P4 ;  /* 0x0000001952527211 */ /* 0x080fe200020f0eff */
[----:B------:R-:W-:Y:S01]  /*4bd0*/  IMAD R4, R4, UR40, RZ ;  /* 0x0000002804047c24 */ /* 0x000fe2000f8e02ff */
[-C--:B------:R-:W-:Y:S01]  /*4be0*/  LEA.HI.X.SX32 R205, R205, R25.reuse, 0x1, P2 ;  /* 0x00000019cdcd7211 */ /* 0x080fe200010f0eff */
[----:B------:R-:W-:Y:S01]  /*4bf0*/  IMAD R4, R147, UR9, RZ ;  /* 0x0000000993047c24 */ /* 0x000fe2000f8e02ff */
[-C--:B------:R-:W-:Y:S01]  /*4c00*/  LEA.HI.X.SX32 R210, R79, R25.reuse, 0x1, P1 ;  /* 0x000000194fd27211 */ /* 0x080fe200008f0eff */
[----:B------:R-:W-:Y:S01]  /*4c10*/  IMAD R3, R125, UR40, RZ ;  /* 0x000000287d037c24 */ /* 0x000fe2000f8e02ff */
[-C--:B------:R-:W-:Y:S01]  /*4c20*/  LEA R231, P3, R206, R24.reuse, 0x1 ;  /* 0x00000018cee77211 */ /* 0x080fe200078608ff */
[----:B------:R-:W-:Y:S01]  /*4c30*/  UIADD3 UR9, UP0, UR10, 0x2, URZ ;  /* 0x000000020a097890 */ /* 0x000fe2000ff1e03f */
[-C--:B------:R-:W-:Y:S01]  /*4c40*/  LEA R232, P4, R207, R24.reuse, 0x1 ;  /* 0x00000018cfe87211 */ /* 0x080fe200078808ff */
[----:B------:R-:W-:Y:S01]  /*4c50*/  IMAD R3, R122, UR40, RZ ;  /* 0x000000287a037c24 */ /* 0x000fe2000f8e02ff */
[-C--:B------:R-:W-:Y:S01]  /*4c60*/  LEA R236, P2, R81, R24.reuse, 0x1 ;  /* 0x0000001851ec7211 */ /* 0x080fe200078408ff */
[----:B------:R-:W-:Y:S01]  /*4c70*/  IMAD R3, R121, UR40, RZ ;  /* 0x0000002879037c24 */ /* 0x000fe2000f8e02ff */
[----:B------:R-:W-:Y:S01]  /*4c80*/  LOP3.LUT R79, R0, 0x70, RZ, 0xfc, !PT ;  /* 0x00000070004f7812 */ /* 0x000fe200078efcff */
[----:B------:R-:W-:Y:S01]  /*4c90*/  IMAD R3, R119, UR40, RZ ;  /* 0x0000002877037c24 */ /* 0x000fe2000f8e02ff */
[-C--:B------:R-:W-:Y:S01]  /*4ca0*/  LEA.HI.X.SX32 R206, R206, R25.reuse, 0x1, P3 ;  /* 0x00000019cece7211 */ /* 0x080fe200018f0eff */
[----:B------:R-:W-:Y:S01]  /*4cb0*/  UIADD3.X UR11, UR5, 0x40000040, URZ, UP0, !UPT ;  /* 0x40000040050b7890 */ /* 0x000fe200087fe43f */
        /* <DEDUP_REMOVED lines=8> */
[----:B------:R-:W-:Y:S01]  /*4d40*/  LOP3.LUT R81, R0, 0x72, RZ, 0xfc, !PT ;  /* 0x0000007200517812 */ /* 0x000fe200078efcff */
[----:B------:R-:W-:Y:S01]  /*4d50*/  IMAD R79, R131, UR40, RZ ;  /* 0x00000028834f7c24 */ /* 0x000fe2000f8e02ff */
        /* <DEDUP_REMOVED lines=12> */
[----:B------:R-:W-:Y:S01]  /*4e20*/  LEA R245, P4, R97, R24, 0x1 ;  /* 0x0000001861f57211 */ /* 0x000fe200078808ff */
[----:B------:R-:W-:Y:S01]  /*4e30*/  IMAD R79, R111, UR40, RZ ;  /* 0x000000286f4f7c24 */ /* 0x000fe2000f8e02ff */
[----:B------:R-:W-:Y:S01]  /*4e40*/  SHF.R.S32.HI R3, RZ, 0x1f, R4 ;  /* 0x0000001fff037819 */ /* 0x000fe20000011404 */
[----:B------:R-:W-:Y:S01]  /*4e50*/  IMAD R81, R109, UR40, RZ ;  /* 0x000000286d517c24 */ /* 0x000fe2000f8e02ff */
[-C--:B------:R-:W-:Y:S01]  /*4e60*/  LEA.HI.X.SX32 R215, R89, R25.reuse, 0x1, P6 ;  /* 0x0000001959d77211 */ /* 0x080fe200030f0eff */
[----:B------:R-:W-:Y:S01]  /*4e70*/  IMAD R79, R108, UR40, RZ ;  /* 0x000000286c4f7c24 */ /* 0x000fe2000f8e02ff */
[----:B------:R-:W-:Y:S01]  /*4e80*/  LOP3.LUT R89, R0, 0x7c, RZ, 0xfc, !PT ;  /* 0x0000007c00597812 */ /* 0x000fe200078efcff */
[----:B------:R-:W-:Y:S01]  /*4e90*/  IMAD R81, R106, UR40, RZ ;  /* 0x000000286a517c24 */ /* 0x000fe2000f8e02ff */
[C---:B------:R-:W-:Y:S01]  /*4ea0*/  LOP3.LUT R87, R0.reuse, 0x78, RZ, 0xfc, !PT ;  /* 0x0000007800577812 */ /* 0x040fe200078efcff */
[----:B------:R-:W-:Y:S01]  /*4eb0*/  IMAD R79, R105, UR40, RZ ;  /* 0x00000028694f7c24 */ /* 0x000fe2000f8e02ff */
[C---:B------:R-:W-:Y:S01]  /*4ec0*/  LOP3.LUT R85, R0.reuse, 0x76, RZ, 0xfc, !PT ;  /* 0x0000007600557812 */ /* 0x040fe200078efcff */
[----:B------:R-:W-:Y:S01]  /*4ed0*/  UMOV UR5, UR7 ;  /* 0x0000000700057c82 */ /* 0x000fe20008000000 */
[----:B------:R-:W-:Y:S01]  /*4ee0*/  LOP3.LUT R83, R0, 0x74, RZ, 0xfc, !PT ;  /* 0x0000007400537812 */ /* 0x000fe200078efcff */
[----:B------:R-:W-:Y:S01]  /*4ef0*/  IMAD R81, R103, UR40, RZ ;  /* 0x0000002867517c24 */ /* 0x000fe2000f8e02ff */
[-C--:B------:R-:W-:Y:S01]  /*4f00*/  LEA.HI.X.SX32 R216, R91, R25.reuse, 0x1, P1 ;  /* 0x000000195bd87211 */ /* 0x080fe200008f0eff */
[----:B------:R-:W-:Y:S01]  /*4f10*/  IMAD R79, R102, UR40, RZ ;  /* 0x00000028664f7c24 */ /* 0x000fe2000f8e02ff */
[-C--:B------:R-:W-:Y:S01]  /*4f20*/  LEA.HI.X.SX32 R217, R93, R25.reuse, 0x1, P2 ;  /* 0x000000195dd97211 */ /* 0x080fe200010f0eff */
[----:B------:R-:W-:Y:S01]  /*4f30*/  UMOV UR6, UR9 ;  /* 0x0000000900067c82 */ /* 0x000fe20008000000 */
[-C--:B------:R-:W-:Y:S01]  /*4f40*/  LEA.HI.X.SX32 R218, R95, R25.reuse, 0x1, P3 ;  /* 0x000000195fda7211 */ /* 0x080fe200018f0eff */
[----:B------:R-:W-:Y:S01]  /*4f50*/  UMOV UR7, UR11 ;  /* 0x0000000b00077c82 */ /* 0x000fe20008000000 */
[----:B------:R-:W-:-:S02]  /*4f60*/  LEA.HI.X.SX32 R219, R97, R25, 0x1, P4 ;  /* 0x0000001961db7211 */ /* 0x000fc400020f0eff */
[----:B------:R-:W-:Y:S02]  /*4f70*/  CS2R R24, SRZ ;  /* 0x0000000000187805 */ /* 0x000fe4000001ff00 */
[----:B------:R-:W-:Y:S01]  /*4f80*/  SHF.L.U64.HI R3, R4, 0x1, R3 ;  /* 0x0000000104037819 */ /* 0x000fe20000010203 */
[----:B------:R-:W-:Y:S01]  /*4f90*/  IMAD R81, R100, UR40, RZ ;  /* 0x0000002864517c24 */ /* 0x000fe2000f8e02ff */
[----:B------:R-:W-:Y:S01]  /*4fa0*/  SHF.R.S32.HI R246, RZ, 0x7, R246 ;  /* 0x00000007fff67819 */ /* 0x000fe200000114f6 */
[----:B------:R-:W-:Y:S01]  /*4fb0*/  IMAD R79, R98, UR40, RZ ;  /* 0x00000028624f7c24 */ /* 0x000fe2000f8e02ff */
[----:B------:R-:W-:Y:S01]  /*4fc0*/  SHF.L.U32 R4, R4, 0x1, RZ ;  /* 0x0000000104047819 */ /* 0x000fe200000006ff */
[----:B------:R-:W-:Y:S01]  /*4fd0*/  IMAD R89, R89, UR40, RZ ;  /* 0x0000002859597c24 */ /* 0x000fe2000f8e02ff */
[----:B------:R-:W-:Y:S01]  /*4fe0*/  UIADD3.64 UR16, UR4, 0x80, URZ ;  /* 0x0000008004107897 */ /* 0x000fe2000fffe03f */
        /* <DEDUP_REMOVED lines=9> */
[----:B------:R-:W-:-:S02]  /*5080*/  UIADD3.64 UR36, UR4, 0x300, URZ ;  /* 0x0000030004247897 */ /* 0x000fc4000fffe03f */
[----:B------:R-:W-:Y:S02]  /*5090*/  UIADD3.64 UR18, UR6, 0x2, URZ ;  /* 0x0000000206127897 */ /* 0x000fe4000fffe03f */
[----:B------:R-:W-:Y:S02]  /*50a0*/  UIADD3.64 UR22, UR6, 0x4, URZ ;  /* 0x0000000406167897 */ /* 0x000fe4000fffe03f */
[----:B------:R-:W-:Y:S02]  /*50b0*/  UIADD3.64 UR26, UR6, 0x1fe, URZ ;  /* 0x000001fe061a7897 */ /* 0x000fe4000fffe03f */
[----:B------:R-:W-:Y:S02]  /*50c0*/  UIADD3.64 UR30, UR6, 0x200, URZ ;  /* 0x00000200061e7897 */ /* 0x000fe4000fffe03f */
[----:B------:R-:W-:Y:S02]  /*50d0*/  UIADD3.64 UR34, UR6, 0x202, URZ ;  /* 0x0000020206227897 */ /* 0x000fe4000fffe03f */
[----:B------:R-:W-:Y:S01]  /*50e0*/  UIADD3.64 UR38, UR6, 0x204, URZ ;  /* 0x0000020406267897 */ /* 0x000fe2000fffe03f */
[----:B------:R-:W-:-:S11]  /*50f0*/  ULDC UR40, c[0x0][0x238] ;  /* 0x00008e0000287ab9 */ /* 0x000fd60000000800 */
.L_x_1:
[C---:B------:R-:W-:Y:S01]  /*5100*/  ISETP.GE.AND P0, PT, R0.reuse, UR13, PT ;  /* 0x0000000d00007c0c */ /* 0x040fe2000bf06270 */
[C---:B------:R-:W-:Y:S01]  /*5110*/  IMAD R78, R0.reuse, UR40, RZ ;  /* 0x00000028004e7c24 */ /* 0x040fe2000f8e02ff */
[----:B------:R-:W-:Y:S01]  /*5120*/  LOP3.LUT R88, R0, 0x4, RZ, 0xfc, !PT ;  /* 0x0000000400587812 */ /* 0x000fe200078efcff */
[----:B------:R-:W-:Y:S01]  /*5130*/  ULDC UR41, c[0x0][0x238] ;  /* 0x00008e0000297ab9 */ /* 0x000fe20000000800 */
[----:B------:R-:W-:Y:S01]  /*5140*/  PRMT R133, RZ, 0x7610, R133 ;  /* 0x00007610ff857816 */ /* 0x000fe20000000085 */
[----:B------:R-:W-:Y:S01]  /*5150*/  IMAD.WIDE R78, R78, 0x2, R76 ;  /* 0x000000024e4e7825 */ /* 0x000fe200078e024c */
[----:B------:R-:W-:Y:S01]  /*5160*/  ISETP.GE.AND P2, PT, R88, UR13, PT ;  /* 0x0000000d58007c0c */ /* 0x000fe2000bf46270 */
[----:B------:R-:W-:Y:S01]  /*5170*/  ULDC UR9, c[0x0][0x238] ;  /* 0x00008e0000097ab9 */ /* 0x000fe20000000800 */
[C---:B------:R-:W-:Y:S01]  /*5180*/  LOP3.LUT R90, R0.reuse, 0x6, RZ, 0xfc, !PT ;  /* 0x00000006005a7812 */ /* 0x040fe200078efcff */
[----:B------:R-:W-:Y:S01]  /*5190*/  ULDC UR42, c[0x0][0x238] ;  /* 0x00008e00002a7ab9 */ /* 0x000fe20000000800 */
[C---:B------:R-:W-:Y:S01]  /*51a0*/  LOP3.LUT R88, R0.reuse, 0xa, RZ, 0xfc, !PT ;  /* 0x0000000a00587812 */ /* 0x040fe200078efcff */
[----:B------:R-:W-:Y:S01]  /*51b0*/  ULDC UR11, c[0x0][0x238] ;  /* 0x00008e00000b7ab9 */ /* 0x000fe20000000800 */
[----:B------:R-:W-:Y:S01]  /*51c0*/  LOP3.LUT R89, R0, 0x2, RZ, 0xfc, !PT ;  /* 0x0000000200597812 */ /* 0x000fe200078efcff */
[----:B------:R0:W2:Y:S01]  /*51d0*/  @!P0 LDG.E.U16 R133, desc[UR14][R78.64] ;  /* 0x0000000e4e858981 */ /* 0x0000a2000c1e1500 */
[----:B------:R-:W-:-:S02]  /*51e0*/  ISETP.GE.AND P0, PT, R90, UR13, PT ;  /* 0x0000000d5a007c0c */ /* 0x000fc4000bf06270 */
[----:B------:R-:W-:Y:S02]  /*51f0*/  ISETP.GE.AND P4, PT, R88, UR13, PT ;  /* 0x0000000d58007c0c */ /* 0x000fe4000bf86270 */
[----:B------:R-:W-:Y:S01]  /*5200*/  LOP3.LUT R88, R0, 0x2, RZ, 0xfc, !PT ;  /* 0x0000000200587812 */ /* 0x000fe200078efcff */
[----:B------:R-:W-:Y:S01]  /*5210*/  IMAD R90, R90, UR41, RZ ;  /* 0x000000295a5a7c24 */ /* 0x000fe2000f8e02ff */
[----:B------:R-:W-:Y:S01]  /*5220*/  LOP3.LUT R96, R0, 0xa, RZ, 0xfc, !PT ;  /* 0x0000000a00607812 */ /* 0x000fe200078efcff */
[----:B------:R-:W-:Y:S01]  /*5230*/  ULDC UR41, c[0x0][0x238] ;  /* 0x00008e0000297ab9 */ /* 0x000fe20000000800 */
[----:B------:R-:W-:Y:S01]  /*5240*/  PRMT R108, RZ, 0x7610, R108 ;  /* 0x00007610ff6c7816 */ /* 0x000fe2000000006c */
[----:B------:R-:W-:Y:S01]  /*5250*/  IMAD R88, R88, UR9, RZ ;  /* 0x0000000958587c24 */ /* 0x000fe2000f8e02ff */
[----:B------:R-:W-:Y:S01]  /*5260*/  ULDC UR9, c[0x0][0x238] ;  /* 0x00008e0000097ab9 */ /* 0x000fe20000000800 */
[----:B------:R-:W-:Y:S01]  /*5270*/  IMAD.WIDE R90, R90, 0x2, R76 ;  /* 0x000000025a5a7825 */ /* 0x000fe200078e024c */
[----:B------:R-:W-:-:S02]  /*5280*/  LOP3.LUT R104, R0, 0xc, RZ, 0xfc, !PT ;  /* 0x0000000c00687812 */ /* 0x000fc400078efcff */
[----:B------:R-:W-:Y:S01]  /*5290*/  PRMT R102, RZ, 0x7610, R102 ;  /* 0x00007610ff667816 */ /* 0x000fe20000000066 */
[----:B------:R-:W-:Y:S01]  /*52a0*/  IMAD R96, R96, UR9, RZ ;  /* 0x0000000960607c24 */ /* 0x000fe2000f8e02ff */
[----:B------:R-:W3:Y:S01]  /*52b0*/  @!P0 LDG.E.U16 R108, desc[UR14][R90.64] ;  /* 0x0000000e5a6c8981 */ /* 0x000ee2000c1e1500 */
[----:B------:R-:W-:Y:S01]  /*52c0*/  ISETP.GE.AND P1, PT, R89, UR13, PT ;  /* 0x0000000d59007c0c */ /* 0x000fe2000bf26270 */
[--C-:B0-----:R-:W-:Y:S01]  /*52d0*/  IMAD.WIDE R78, R88, 0x2, R76.reuse ;  /* 0x00000002584e7825 */ /* 0x101fe200078e024c */
[----:B------:R-:W-:Y:S01]  /*52e0*/  ISETP.GE.AND P0, PT, R104, UR13, PT ;  /* 0x0000000d68007c0c */ /* 0x000fe2000bf06270 */
[----:B------:R-:W-:Y:S01]  /*52f0*/  ULDC UR9, c[0x0][0x238] ;  /* 0x00008e0000097ab9 */ /* 0x000fe20000000800 */
[----:B------:R-:W-:Y:S01]  /*5300*/  LOP3.LUT R89, R0, 0x8, RZ, 0xfc, !PT ;  /* 0x0000000800597812 */ /* 0x000fe200078efcff */
[----:B------:R-:W-:Y:S01]  /*5310*/  IMAD.WIDE R96, R96, 0x2, R76 ;  /* 0x0000000260607825 */ /* 0x000fe200078e024c */
[C---:B------:R-:W-:Y:S02]  /*5320*/  LOP3.LUT R88, R0.reuse, 0x4, RZ, 0xfc, !PT ;  /* 0x0000000400587812 */ /* 0x040fe400078efcff */
[----:B------:R-:W-:-:S02]  /*5330*/  LOP3.LUT R104, R0, 0x14, RZ, 0xfc, !PT ;  /* 0x0000001400687812 */ /* 0x000fc400078efcff */
[----:B------:R-:W-:Y:S01]  /*5340*/  LOP3.LUT R92, R0, 0x8, RZ, 0xfc, !PT ;  /* 0x00000008005c7812 */ /* 0x000fe200078efcff */
[----:B------:R-:W4:Y:S01]  /*5350*/  @!P4 LDG.E.U16 R102, desc[UR14][R96.64] ;  /* 0x0000000e6066c981 */ /* 0x000f22000c1e1500 */
[----:B------:R-:W-:Y:S01]  /*5360*/  ISETP.GE.AND P3, PT, R89, UR13, PT ;  /* 0x0000000d59007c0c */ /* 0x000fe2000bf66270 */
[----:B------:R-:W-:Y:S01]  /*5370*/  IMAD R88, R88, UR42, RZ ;  /* 0x0000002a58587c24 */ /* 0x000fe2000f8e02ff */
[----:B------:R-:W-:Y:S01]  /*5380*/  ISETP.GE.AND P4, PT, R104, UR13, PT ;  /* 0x0000000d68007c0c */ /* 0x000fe2000bf86270 */
[----:B------:R-:W-:Y:S01]  /*5390*/  IMAD R92, R92, UR11, RZ ;  /* 0x0000000b5c5c7c24 */ /* 0x000fe2000f8e02ff */
[----:B------:R-:W-:Y:S02]  /*53a0*/  LOP3.LUT R104, R0, 0xc, RZ, 0xfc, !PT ;  /* 0x0000000c00687812 */ /* 0x000fe400078efcff */
[----:B------:R-:W-:Y:S01]  /*53b0*/  PRMT R95, RZ, 0x7610, R95 ;  /* 0x00007610ff5f7816 */ /* 0x000fe2000000005f */
[----:B------:R-:W-:Y:S01]  /*53c0*/  IMAD.WIDE R88, R88, 0x2, R76 ;  /* 0x0000000258587825 */ /* 0x000fe200078e024c */
[----:B------:R-:W-:Y:S01]  /*53d0*/  PRMT R87, RZ, 0x7610, R87 ;  /* 0x00007610ff577816 */ /* 0x000fe20000000057 */
[----:B------:R-:W-:Y:S01]  /*53e0*/  ULDC UR11, c[0x0][0x238] ;  /* 0x00008e00000b7ab9 */ /* 0x000fe20000000800 */
[----:B------:R-:W-:Y:S01]  /*53f0*/  PRMT R131, RZ, 0x7610, R131 ;  /* 0x00007610ff837816 */ /* 0x000fe20000000083 */
[----:B------:R-:W-:Y:S01]  /*5400*/  IMAD R104, R104, UR9, RZ ;  /* 0x0000000968687c24 */ /* 0x000fe2000f8e02ff */
[----:B------:R-:W-:Y:S01]  /*5410*/  LOP3.LUT R106, R0, 0x10, RZ, 0xfc, !PT ;  /* 0x00000010006a7812 */ /* 0x000fe200078efcff */
[----:B------:R-:W-:Y:S01]  /*5420*/  IMAD.WIDE R92, R92, 0x2, R76 ;  /* 0x000000025c5c7825 */ /* 0x000fe200078e024c */
[----:B------:R0:W5:Y:S01]  /*5430*/  @!P1 LDG.E.U16 R95, desc[UR14][R78.64] ;  /* 0x0000000e4e5f9981 */ /* 0x000162000c1e1500 */
[----:B------:R-:W-:Y:S01]  /*5440*/  LOP3.LUT R105, R0, 0x12, RZ, 0xfc, !PT ;  /* 0x0000001200697812 */ /* 0x000fe200078efcff */
[----:B------:R-:W-:Y:S01]  /*5450*/  ULDC UR9, c[0x0][0x238] ;  /* 0x00008e0000097ab9 */ /* 0x000fe20000000800 */
[----:B------:R-:W-:Y:S01]  /*5460*/  PRMT R101, RZ, 0x7610, R101 ;  /* 0x00007610ff657816 */ /* 0x000fe20000000065 */
[----:B------:R-:W3:Y:S01]  /*5470*/  @!P2 LDG.E.U16 R87, desc[UR14][R88.64] ;  /* 0x0000000e5857a981 */ /* 0x000ee2000c1e1500 */
[C---:B------:R-:W-:Y:S01]  /*5480*/  ISETP.GE.AND P2, PT, R106.reuse, UR13, PT ;  /* 0x0000000d6a007c0c */ /* 0x040fe2000bf46270 */
[----:B------:R-:W-:Y:S01]  /*5490*/  IMAD R106, R106, UR41, RZ ;  /* 0x000000296a6a7c24 */ /* 0x000fe2000f8e02ff */
[----:B------:R-:W-:Y:S01]  /*54a0*/  LOP3.LUT R107, R0, 0xe, RZ, 0xfc, !PT ;  /* 0x0000000e006b7812 */ /* 0x000fe200078efcff */
[----:B------:R1:W4:Y:S01]  /*54b0*/  @!P3 LDG.E.U16 R131, desc[UR14][R92.64] ;  /* 0x0000000e5c83b981 */ /* 0x000322000c1e1500 */
[----:B------:R-:W-:Y:S01]  /*54c0*/  PRMT R100, RZ, 0x7610, R100 ;  /* 0x00007610ff647816 */ /* 0x000fe20000000064 */
[--C-:B0-----:R-:W-:Y:S01]  /*54d0*/  IMAD.WIDE R78, R104, 0x2, R76.reuse ;  /* 0x00000002684e7825 */ /* 0x101fe200078e024c */
[----:B------:R-:W-:Y:S01]  /*54e0*/  LOP3.LUT R104, R0, 0x14, RZ, 0xfc, !PT ;  /* 0x0000001400687812 */ /* 0x000fe200078efcff */
[----:B------:R-:W-:Y:S01]  /*54f0*/  ULDC UR42, c[0x0][0x238] ;  /* 0x00008e00002a7ab9 */ /* 0x000fe20000000800 */
[C---:B------:R-:W-:Y:S01]  /*5500*/  ISETP.GE.AND P3, PT, R105.reuse, UR13, PT ;  /* 0x0000000d69007c0c */ /* 0x040fe2000bf66270 */
[----:B------:R-:W-:Y:S01]  /*5510*/  IMAD R105, R105, UR11, RZ ;  /* 0x0000000b69697c24 */ /* 0x000fe2000f8e02ff */
[----:B------:R-:W-:Y:S01]  /*5520*/  ISETP.GE.AND P1, PT, R107, UR13, PT ;  /* 0x0000000d6b007c0c */ /* 0x000fe2000bf26270 */
[----:B------:R-:W-:Y:S01]  /*5530*/  IMAD R104, R104, UR9, RZ ;  /* 0x0000000968687c24 */ /* 0x000fe2000f8e02ff */
[----:B------:R-:W3:Y:S01]  /*5540*/  @!P0 LDG.E.U16 R101, desc[UR14][R78.64] ;  /* 0x0000000e4e658981 */ /* 0x000ee2000c1e1500 */
[----:B-1----:R-:W-:Y:S01]  /*5550*/  IMAD.WIDE R92, R106, 0x2, R76 ;  /* 0x000000026a5c7825 */ /* 0x002fe200078e024c */
[----:B------:R-:W-:Y:S01]  /*5560*/  LOP3.LUT R106, R0, 0x16, RZ, 0xfc, !PT ;  /* 0x00000016006a7812 */ /* 0x000fe200078efcff */
[----:B------:R-:W-:Y:S01]  /*5570*/  ULDC UR9, c[0x0][0x238] ;  /* 0x00008e0000097ab9 */ /* 0x000fe20000000800 */
[----:B------:R-:W-:Y:S01]  /*5580*/  PRMT R129, RZ, 0x7610, R129 ;  /* 0x00007610ff817816 */ /* 0x000fe20000000081 */
[--C-:B------:R-:W-:Y:S01]  /*5590*/  IMAD.WIDE R96, R105, 0x2, R76.reuse ;  /* 0x0000000269607825 */ /* 0x100fe200078e024c */
[----:B------:R-:W-:Y:S01]  /*55a0*/  ISETP.GE.AND P0, PT, R106, UR13, PT ;  /* 0x0000000d6a007c0c */ /* 0x000fe2000bf06270 */
[----:B------:R-:W-:Y:S01]  /*55b0*/  ULDC UR41, c[0x0][0x238] ;  /* 0x00008e0000297ab9 */ /* 0x000fe20000000800 */
[----:B------:R-:W-:Y:S01]  /*55c0*/  LOP3.LUT R110, R0, 0x1a, RZ, 0xfc, !PT ;  /* 0x0000001a006e7812 */ /* 0x000fe200078efcff */
[----:B------:R-:W-:Y:S01]  /*55d0*/  IMAD.WIDE R104, R104, 0x2, R76 ;  /* 0x0000000268687825 */ /* 0x000fe200078e024c */
[----:B------:R-:W-:Y:S01]  /*55e0*/  LOP3.LUT R106, R0, 0x1e, RZ, 0xfc, !PT ;  /* 0x0000001e006a7812 */ /* 0x000fe200078efcff */
[----:B------:R-:W5:Y:S01]  /*55f0*/  @!P2 LDG.E.U16 R129, desc[UR14][R92.64] ;  /* 0x0000000e5c81a981 */ /* 0x000f62000c1e1500 */
[----:B------:R-:W-:Y:S01]  /*5600*/  PRMT R91, RZ, 0x7610, R91 ;  /* 0x00007610ff5b7816 */ /* 0x000fe2000000005b */
[----:B------:R-:W-:Y:S01]  /*5610*/  IMAD R107, R107, UR42, RZ ;  /* 0x0000002a6b6b7c24 */ /* 0x000fe2000f8e02ff */
[----:B------:R-:W-:Y:S01]  /*5620*/  PRMT R99, RZ, 0x7610, R99 ;  /* 0x00007610ff637816 */ /* 0x000fe20000000063 */
[----:B------:R-:W3:Y:S01]  /*5630*/  @!P4 LDG.E.U16 R100, desc[UR14][R104.64] ;  /* 0x0000000e6864c981 */ /* 0x000ee2000c1e1500 */
[----:B------:R-:W-:Y:S01]  /*5640*/  ISETP.GE.AND P4, PT, R106, UR13, PT ;  /* 0x0000000d6a007c0c */ /* 0x000fe2000bf86270 */
[----:B------:R-:W-:Y:S01]  /*5650*/  IMAD.WIDE R88, R107, 0x2, R76 ;  /* 0x000000026b587825 */ /* 0x000fe200078e024c */
[----:B------:R-:W-:Y:S01]  /*5660*/  LOP3.LUT R106, R0, 0x16, RZ, 0xfc, !PT ;  /* 0x00000016006a7812 */ /* 0x000fe200078efcff */
[----:B------:R-:W-:Y:S01]  /*5670*/  ULDC UR42, c[0x0][0x238] ;  /* 0x00008e00002a7ab9 */ /* 0x000fe20000000800 */
[----:B------:R-:W-:-:S02]  /*5680*/  ISETP.GE.AND P2, PT, R110, UR13, PT ;  /* 0x0000000d6e007c0c */ /* 0x000fc4000bf46270 */
[----:B------:R-:W-:Y:S01]  /*5690*/  LOP3.LUT R111, R0, 0x18, RZ, 0xfc, !PT ;  /* 0x00000018006f7812 */ /* 0x000fe200078efcff */
[----:B------:R0:W3:Y:S01]  /*56a0*/  @!P1 LDG.E.U16 R91, desc[UR14][R88.64] ;  /* 0x0000000e585b9981 */ /* 0x0000e2000c1e1500 */
[----:B------:R-:W-:Y:S01]  /*56b0*/  IMAD R106, R106, UR9, RZ ;  /* 0x000000096a6a7c24 */ /* 0x000fe2000f8e02ff */
[----:B------:R-:W-:Y:S01]  /*56c0*/  PRMT R83, RZ, 0x7610, R83 ;  /* 0x00007610ff537816 */ /* 0x000fe20000000053 */
[----:B------:R-:W-:Y:S01]  /*56d0*/  IMAD R110, R110, UR41, RZ ;  /* 0x000000296e6e7c24 */ /* 0x000fe2000f8e02ff */
[C---:B------:R-:W-:Y:S01]  /*56e0*/  ISETP.GE.AND P1, PT, R111.reuse, UR13, PT ;  /* 0x0000000d6f007c0c */ /* 0x040fe2000bf26270 */
[----:B------:R1:W3:Y:S01]  /*56f0*/  @!P3 LDG.E.U16 R99, desc[UR14][R96.64] ;  /* 0x0000000e6063b981 */ /* 0x0002e2000c1e1500 */
[----:B------:R-:W-:Y:S01]  /*5700*/  LOP3.LUT R107, R0, 0x1c, RZ, 0xfc, !PT ;  /* 0x0000001c006b7812 */ /* 0x000fe200078efcff */
[----:B------:R-:W-:Y:S01]  /*5710*/  IMAD R111, R111, UR42, RZ ;  /* 0x0000002a6f6f7c24 */ /* 0x000fe2000f8e02ff */
[----:B------:R-:W-:Y:S01]  /*5720*/  ULDC UR11, c[0x0][0x238] ;  /* 0x00008e00000b7ab9 */ /* 0x000fe20000000800 */
[----:B------:R-:W-:Y:S01]  /*5730*/  PRMT R127, RZ, 0x7610, R127 ;  /* 0x00007610ff7f7816 */ /* 0x000fe2000000007f */
[----:B0-----:R-:W-:Y:S01]  /*5740*/  IMAD.WIDE R88, R106, 0x2, R76 ;  /* 0x000000026a587825 */ /* 0x001fe200078e024c */
[----:B------:R-:W-:Y:S01]  /*5750*/  LOP3.LUT R106, R0, 0x1e, RZ, 0xfc, !PT ;  /* 0x0000001e006a7812 */ /* 0x000fe200078efcff */
[----:B------:R-:W-:Y:S01]  /*5760*/  ULDC UR9, c[0x0][0x238] ;  /* 0x00008e0000097ab9 */ /* 0x000fe20000000800 */
[----:B------:R-:W-:Y:S01]  /*5770*/  PRMT R78, RZ, 0x7610, R78 ;  /* 0x00007610ff4e7816 */ /* 0x000fe2000000004e */
[----:B------:R-:W-:Y:S01]  /*5780*/  ULDC UR41, c[0x0][0x238] ;  /* 0x00008e0000297ab9 */ /* 0x000fe20000000800 */
[----:B-1----:R-:W-:Y:S01]  /*5790*/  IMAD.WIDE R96, R110, 0x2, R76 ;  /* 0x000000026e607825 */ /* 0x002fe200078e024c */
[----:B------:R-:W-:-:S02]  /*57a0*/  LOP3.LUT R110, R0, 0x20, RZ, 0xfc, !PT ;  /* 0x00000020006e7812 */ /* 0x000fc400078efcff */
[C---:B------:R-:W-:Y:S01]  /*57b0*/  ISETP.GE.AND P3, PT, R107.reuse, UR13, PT ;  /* 0x0000000d6b007c0c */ /* 0x040fe2000bf66270 */
[----:B------:R-:W-:Y:S01]  /*57c0*/  IMAD R107, R107, UR11, RZ ;  /* 0x0000000b6b6b7c24 */ /* 0x000fe2000f8e02ff */
[----:B------:R0:W3:Y:S01]  /*57d0*/  @!P2 LDG.E.U16 R83, desc[UR14][R96.64] ;  /* 0x0000000e6053a981 */ /* 0x0000e2000c1e1500 */
[--C-:B------:R-:W-:Y:S01]  /*57e0*/  IMAD.WIDE R92, R111, 0x2, R76.reuse ;  /* 0x000000026f5c7825 */ /* 0x100fe200078e024c */
[----:B------:R-:W-:Y:S01]  /*57f0*/  ISETP.GE.AND P2, PT, R110, UR13, PT ;  /* 0x0000000d6e007c0c */ /* 0x000fe2000bf46270 */
[----:B------:R-:W-:Y:S01]  /*5800*/  ULDC UR11, c[0x0][0x238] ;  /* 0x00008e00000b7ab9 */ /* 0x000fe20000000800 */
[----:B------:R-:W-:Y:S01]  /*5810*/  LOP3.LUT R110, R0, 0x28, RZ, 0xfc, !PT ;  /* 0x00000028006e7812 */ /* 0x000fe200078efcff */
[----:B------:R-:W-:Y:S01]  /*5820*/  IMAD R106, R106, UR9, RZ ;  /* 0x000000096a6a7c24 */ /* 0x000fe2000f8e02ff */
[----:B------:R1:W3:Y:S01]  /*5830*/  @!P1 LDG.E.U16 R127, desc[UR14][R92.64] ;  /* 0x0000000e5c7f9981 */ /* 0x0002e2000c1e1500 */
[----:B------:R-:W-:Y:S01]  /*5840*/  IMAD.WIDE R104, R107, 0x2, R76 ;  /* 0x000000026b687825 */ /* 0x000fe200078e024c */
[----:B------:R-:W-:Y:S01]  /*5850*/  ISETP.GE.AND P1, PT, R110, UR13, PT ;  /* 0x0000000d6e007c0c */ /* 0x000fe2000bf26270 */
[----:B------:R-:W-:-:S02]  /*5860*/  ULDC UR9, c[0x0][0x238] ;  /* 0x00008e0000097ab9 */ /* 0x000fc40000000800 */
[----:B------:R-:W-:Y:S01]  /*5870*/  IMAD.WIDE R106, R106, 0x2, R76 ;  /* 0x000000026a6a7825 */ /* 0x000fe200078e024c */
[----:B------:R-:W-:Y:S02]  /*5880*/  PRMT R90, RZ, 0x7610, R90 ;  /* 0x00007610ff5a7816 */ /* 0x000fe4000000005a */
[C---:B------:R-:W-:Y:S02]  /*5890*/  LOP3.LUT R112, R0.reuse, 0x24, RZ, 0xfc, !PT ;  /* 0x0000002400707812 */ /* 0x040fe400078efcff */
[C---:B------:R-:W-:Y:S01]  /*58a0*/  LOP3.LUT R110, R0.reuse, 0x20, RZ, 0xfc, !PT ;  /* 0x00000020006e7812 */ /* 0x040fe200078efcff */
[----:B------:R-:W3:Y:S01]  /*58b0*/  @!P4 LDG.E.U16 R78, desc[UR14][R106.64] ;  /* 0x0000000e6a4ec981 */ /* 0x000ee2000c1e1500 */
[C---:B------:R-:W-:Y:S02]  /*58c0*/  LOP3.LUT R114, R0.reuse, 0x2a, RZ, 0xfc, !PT ;  /* 0x0000002a00727812 */ /* 0x040fe400078efcff */
[----:B------:R-:W-:Y:S01]  /*58d0*/  LOP3.LUT R111, R0, 0x26, RZ, 0xfc, !PT ;  /* 0x00000026006f7812 */ /* 0x000fe200078efcff */
[----:B------:R-:W-:Y:S01]  /*58e0*/  IMAD R110, R110, UR9, RZ ;  /* 0x000000096e6e7c24 */ /* 0x000fe2000f8e02ff */
[----:B------:R-:W-:Y:S01]  /*58f0*/  ISETP.GE.AND P4, PT, R112, UR13, PT ;  /* 0x0000000d70007c0c */ /* 0x000fe2000bf86270 */
[----:B------:R-:W3:Y:S01]  /*5900*/  @!P0 LDG.E.U16 R90, desc[UR14][R88.64] ;  /* 0x0000000e585a8981 */ /* 0x000ee2000c1e1500 */
[----:B------:R-:W-:Y:S01]  /*5910*/  LOP3.LUT R112, R0, 0x26, RZ, 0xfc, !PT ;  /* 0x0000002600707812 */ /* 0x000fe200078efcff */
[----:B------:R-:W-:Y:S01]  /*5920*/  ULDC UR9, c[0x0][0x238] ;  /* 0x00008e0000097ab9 */ /* 0x000fe20000000800 */
[----:B------:R-:W-:-:S02]  /*5930*/  PRMT R98, RZ, 0x7610, R98 ;  /* 0x00007610ff627816 */ /* 0x000fc40000000062 */
[----:B------:R-:W-:Y:S01]  /*5940*/  ISETP.GE.AND P0, PT, R114, UR13, PT ;  /* 0x0000000d72007c0c */ /* 0x000fe2000bf06270 */
[----:B0-----:R-:W-:Y:S01]  /*5950*/  IMAD.WIDE R96, R110, 0x2, R76 ;  /* 0x000000026e607825 */ /* 0x001fe200078e024c */
[----:B------:R-:W-:Y:S02]  /*5960*/  ISETP.GE.AND P5, PT, R111, UR13, PT ;  /* 0x0000000d6f007c0c */ /* 0x000fe4000bfa6270 */
[----:B------:R-:W-:Y:S01]  /*5970*/  LOP3.LUT R114, R0, 0x28, RZ, 0xfc, !PT ;  /* 0x0000002800727812 */ /* 0x000fe200078efcff */
[----:B------:R-:W-:Y:S01]  /*5980*/  IMAD R112, R112, UR9, RZ ;  /* 0x0000000970707c24 */ /* 0x000fe2000f8e02ff */
[C---:B------:R-:W-:Y:S01]  /*5990*/  LOP3.LUT R113, R0.reuse, 0x22, RZ, 0xfc, !PT ;  /* 0x0000002200717812 */ /* 0x040fe200078efcff */
[----:B------:R-:W-:Y:S01]  /*59a0*/  ULDC UR9, c[0x0][0x238] ;  /* 0x00008e0000097ab9 */ /* 0x000fe20000000800 */
[----:B------:R-:W-:Y:S01]  /*59b0*/  LOP3.LUT R111, R0, 0x22, RZ, 0xfc, !PT ;  /* 0x00000022006f7812 */ /* 0x000fe200078efcff */
[----:B------:R0:W3:Y:S01]  /*59c0*/  @!P3 LDG.E.U16 R98, desc[UR14][R104.64] ;  /* 0x0000000e6862b981 */ /* 0x0000e2000c1e1500 */
[----:B------:R-:W-:-:S02]  /*59d0*/  PRMT R121, RZ, 0x7610, R121 ;  /* 0x00007610ff797816 */ /* 0x000fc40000000079 */
[----:B------:R-:W-:Y:S01]  /*59e0*/  LOP3.LUT R110, R0, 0x24, RZ, 0xfc, !PT ;  /* 0x00000024006e7812 */ /* 0x000fe200078efcff */
[----:B------:R-:W-:Y:S01]  /*59f0*/  IMAD R114, R114, UR9, RZ ;  /* 0x0000000972727c24 */ /* 0x000fe2000f8e02ff */
[----:B------:R-:W-:Y:S01]  /*5a00*/  ISETP.GE.AND P3, PT, R113, UR13, PT ;  /* 0x0000000d71007c0c */ /* 0x000fe2000bf66270 */
[----:B------:R-:W-:Y:S01]  /*5a10*/  IMAD R111, R111, UR41, RZ ;  /* 0x000000296f6f7c24 */ /* 0x000fe2000f8e02ff */
[----:B------:R0:W3:Y:S01]  /*5a20*/  @!P2 LDG.E.U16 R121, desc[UR14][R96.64] ;  /* 0x0000000e6079a981 */ /* 0x0000e2000c1e1500 */
[----:B------:R-:W-:Y:S01]  /*5a30*/  IMAD R110, R110, UR11, RZ ;  /* 0x0000000b6e6e7c24 */ /* 0x000fe2000f8e02ff */
[----:B-1----:R-:W-:Y:S01]  /*5a40*/  PRMT R92, RZ, 0x7610, R92 ;  /* 0x00007610ff5c7816 */ /* 0x002fe2000000005c */
[----:B0-----:R-:W-:Y:S01]  /*5a50*/  IMAD.WIDE R104, R111, 0x2, R76 ;  /* 0x000000026f687825 */ /* 0x001fe200078e024c */
[----:B------:R-:W-:Y:S01]  /*5a60*/  PRMT R107, RZ, 0x7610, R107 ;  /* 0x00007610ff6b7816 */ /* 0x000fe2000000006b */
[----:B------:R-:W-:Y:S01]  /*5a70*/  ULDC UR9, c[0x0][0x238] ;  /* 0x00008e0000097ab9 */ /* 0x000fe20000000800 */
[----:B------:R-:W-:Y:S01]  /*5a80*/  LOP3.LUT R116, R0, 0x2c, RZ, 0xfc, !PT ;  /* 0x0000002c00747812 */ /* 0x000fe200078efcff */
[----:B------:R-:W-:Y:S01]  /*5a90*/  IMAD.WIDE R110, R110, 0x2, R76 ;  /* 0x000000026e6e7825 */ /* 0x000fe200078e024c */
[----:B------:R-:W-:Y:S01]  /*5aa0*/  LOP3.LUT R115, R0, 0x2e, RZ, 0xfc, !PT ;  /* 0x0000002e00737812 */ /* 0x000fe200078efcff */
[----:B------:R-:W-:Y:S01]  /*5ab0*/  ULDC UR11, c[0x0][0x238] ;  /* 0x00008e00000b7ab9 */ /* 0x000fe20000000800 */
[----:B------:R-:W-:Y:S01]  /*5ac0*/  PRMT R106, RZ, 0x7610, R106 ;  /* 0x00007610ff6a7816 */ /* 0x000fe2000000006a */
[----:B------:R-:W-:Y:S01]  /*5ad0*/  IMAD.WIDE R96, R114, 0x2, R76 ;  /* 0x0000000272607825 */ /* 0x000fe200078e024c */
[----:B------:R-:W-:Y:S01]  /*5ae0*/  LOP3.LUT R114, R0, 0x2a, RZ, 0xfc, !PT ;  /* 0x0000002a00727812 */ /* 0x000fe200078efcff */
[----:B------:R0:W3:Y:S01]  /*5af0*/  @!P4 LDG.E.U16 R92, desc[UR14][R110.64] ;  /* 0x0000000e6e5cc981 */ /* 0x0000e2000c1e1500 */
[----:B------:R-:W-:Y:S01]  /*5b00*/  PRMT R89, RZ, 0x7610, R89 ;  /* 0x00007610ff597816 */ /* 0x000fe20000000059 */
[----:B------:R-:W-:Y:S01]  /*5b10*/  IMAD.WIDE R112, R112, 0x2, R76 ;  /* 0x0000000270707825 */ /* 0x000fe200078e024c */
[----:B------:R-:W-:Y:S01]  /*5b20*/  PRMT R88, RZ, 0x7610, R88 ;  /* 0x00007610ff587816 */ /* 0x000fe20000000058 */
[----:B------:R1:W3:Y:S01]  /*5b30*/  @!P3 LDG.E.U16 R107, desc[UR14][R104.64] ;  /* 0x0000000e686bb981 */ /* 0x0002e2000c1e1500 */
[----:B------:R-:W-:Y:S01]  /*5b40*/  LOP3.LUT R117, R0, 0x34, RZ, 0xfc, !PT ;  /* 0x0000003400757812 */ /* 0x000fe200078efcff */
[----:B------:R-:W-:Y:S01]  /*5b50*/  IMAD R114, R114, UR9, RZ ;  /* 0x0000000972727c24 */ /* 0x000fe2000f8e02ff */
[----:B------:R-:W-:Y:S01]  /*5b60*/  ISETP.GE.AND P2, PT, R116, UR13, PT ;  /* 0x0000000d74007c0c */ /* 0x000fe2000bf46270 */
[----:B------:R-:W-:Y:S01]  /*5b70*/  ULDC UR9, c[0x0][0x238] ;  /* 0x00008e0000097ab9 */ /* 0x000fe20000000800 */
[----:B------:R-:W3:Y:S01]  /*5b80*/  @!P5 LDG.E.U16 R89, desc[UR14][R112.64] ;  /* 0x0000000e7059d981 */ /* 0x000ee2000c1e1500 */
[----:B0-----:R-:W-:Y:S01]  /*5b90*/  PRMT R111, RZ, 0x7610, R111 ;  /* 0x00007610ff6f7816 */ /* 0x001fe2000000006f */
[----:B------:R-:W-:Y:S01]  /*5ba0*/  ULDC UR41, c[0x0][0x238] ;  /* 0x00008e0000297ab9 */ /* 0x000fe20000000800 */
[----:B-1----:R-:W-:Y:S01]  /*5bb0*/  IMAD.WIDE R104, R114, 0x2, R76 ;  /* 0x0000000272687825 */ /* 0x002fe200078e024c */
[----:B------:R-:W-:-:S03]  /*5bc0*/  LOP3.LUT R114, R0, 0x30, RZ, 0xfc, !PT ;  /* 0x0000003000727812 */ /* 0x000fc600078efcff */
[----:B------:R0:W3:Y:S01]  /*5bd0*/  @!P1 LDG.E.U16 R111, desc[UR14][R96.64] ;  /* 0x0000000e606f9981 */ /* 0x0000e2000c1e1500 */
[----:B------:R-:W-:-:S03]  /*5be0*/  ISETP.GE.AND P1, PT, R114, UR13, PT ;  /* 0x0000000d72007c0c */ /* 0x000fc6000bf26270 */
[----:B------:R1:W3:Y:S01]  /*5bf0*/  @!P0 LDG.E.U16 R106, desc[UR14][R104.64] ;  /* 0x0000000e686a8981 */ /* 0x0002e2000c1e1500 */
[C---:B------:R-:W-:Y:S02]  /*5c00*/  LOP3.LUT R114, R0.reuse, 0x2c, RZ, 0xfc, !PT ;  /* 0x0000002c00727812 */ /* 0x040fe400078efcff */
[----:B------:R-:W-:Y:S02]  /*5c10*/  ISETP.GE.AND P3, PT, R115, UR13, PT ;  /* 0x0000000d73007c0c */ /* 0x000fe4000bf66270 */
[----:B------:R-:W-:Y:S01]  /*5c20*/  LOP3.LUT R115, R0, 0x32, RZ, 0xfc, !PT ;  /* 0x0000003200737812 */ /* 0x000fe200078efcff */
[----:B------:R-:W-:Y:S01]  /*5c30*/  IMAD R114, R114, UR9, RZ ;  /* 0x0000000972727c24 */ /* 0x000fe2000f8e02ff */
[----:B0-----:R-:W-:Y:S01]  /*5c40*/  PRMT R97, RZ, 0x7610, R97 ;  /* 0x00007610ff617816 */ /* 0x001fe20000000061 */
[----:B------:R-:W-:Y:S01]  /*5c50*/  ULDC UR9, c[0x0][0x238] ;  /* 0x00008e0000097ab9 */ /* 0x000fe20000000800 */
[----:B------:R-:W-:Y:S01]  /*5c60*/  ISETP.GE.AND P0, PT, R115, UR13, PT ;  /* 0x0000000d73007c0c */ /* 0x000fe2000bf06270 */
[----:B-1----:R-:W-:Y:S01]  /*5c70*/  IMAD.WIDE R104, R114, 0x2, R76 ;  /* 0x0000000272687825 */ /* 0x002fe200078e024c */
[----:B------:R-:W-:-:S02]  /*5c80*/  LOP3.LUT R115, R0, 0x2e, RZ, 0xfc, !PT ;  /* 0x0000002e00737812 */ /* 0x000fc400078efcff */
[C---:B------:R-:W-:Y:S02]  /*5c90*/  LOP3.LUT R116, R0.reuse, 0x36, RZ, 0xfc, !PT ;  /* 0x0000003600747812 */ /* 0x040fe400078efcff */
[----:B------:R-:W-:Y:S01]  /*5ca0*/  LOP3.LUT R114, R0, 0x30, RZ, 0xfc, !PT ;  /* 0x0000003000727812 */ /* 0x000fe200078efcff */
[----:B------:R-:W3:Y:S01]  /*5cb0*/  @!P2 LDG.E.U16 R97, desc[UR14][R104.64] ;  /* 0x0000000e6861a981 */ /* 0x000ee2000c1e1500 */
[----:B------:R-:W-:Y:S01]  /*5cc0*/  IMAD R115, R115, UR11, RZ ;  /* 0x0000000b73737c24 */ /* 0x000fe2000f8e02ff */
[----:B------:R-:W-:Y:S01]  /*5cd0*/  ISETP.GE.AND P2, PT, R116, UR13, PT ;  /* 0x0000000d74007c0c */ /* 0x000fe2000bf46270 */
[----:B------:R-:W-:Y:S01]  /*5ce0*/  ULDC UR11, c[0x0][0x238] ;  /* 0x00008e00000b7ab9 */ /* 0x000fe20000000800 */
[----:B------:R-:W-:Y:S01]  /*5cf0*/  LOP3.LUT R116, R0, 0x32, RZ, 0xfc, !PT ;  /* 0x0000003200747812 */ /* 0x000fe200078efcff */
[----:B------:R-:W-:Y:S01]  /*5d00*/  IMAD R114, R114, UR9, RZ ;  /* 0x0000000972727c24 */ /* 0x000fe2000f8e02ff */
[----:B------:R-:W-:Y:S01]  /*5d10*/  ULDC UR9, c[0x0][0x238] ;  /* 0x00008e0000097ab9 */ /* 0x000fe20000000800 */
[----:B------:R-:W-:-:S04]  /*5d20*/  IMAD.WIDE R112, R115, 0x2, R76 ;  /* 0x0000000273707825 */ /* 0x000fc800078e024c */
[----:B------:R-:W-:Y:S01]  /*5d30*/  IMAD R116, R116, UR9, RZ ;  /* 0x0000000974747c24 */ /* 0x000fe2000f8e02ff */
[----:B------:R0:W3:Y:S01]  /*5d40*/  @!P3 LDG.E.U16 R88, desc[UR14][R112.64] ;  /* 0x0000000e7058b981 */ /* 0x0000e2000c1e1500 */
[----:B------:R-:W-:Y:S01]  /*5d50*/  PRMT R110, RZ, 0x7610, R110 ;  /* 0x00007610ff6e7816 */ /* 0x000fe2000000006e */
[--C-:B------:R-:W-:Y:S01]  /*5d60*/  IMAD.WIDE R114, R114, 0x2, R76.reuse ;  /* 0x0000000272727825 */ /* 0x100fe200078e024c */
[----:B------:R-:W-:Y:S01]  /*5d70*/  LOP3.LUT R118, R0, 0x34, RZ, 0xfc, !PT ;  /* 0x0000003400767812 */ /* 0x000fe200078efcff */
[----:B------:R-:W-:Y:S01]  /*5d80*/  ULDC UR9, c[0x0][0x238] ;  /* 0x00008e0000097ab9 */ /* 0x000fe20000000800 */
[----:B------:R-:W-:Y:S01]  /*5d90*/  ISETP.GE.AND P4, PT, R117, UR13, PT ;  /* 0x0000000d75007c0c */ /* 0x000fe2000bf86270 */
[----:B0-----:R-:W-:Y:S01]  /*5da0*/  IMAD.WIDE R112, R116, 0x2, R76 ;  /* 0x0000000274707825 */ /* 0x001fe200078e024c */
[C---:B------:R-:W-:Y:S01]  /*5db0*/  LOP3.LUT R116, R0.reuse, 0x36, RZ, 0xfc, !PT ;  /* 0x0000003600747812 */ /* 0x040fe200078efcff */
[----:B------:R0:W3:Y:S01]  /*5dc0*/  @!P1 LDG.E.U16 R110, desc[UR14][R114.64] ;  /* 0x0000000e726e9981 */ /* 0x0000e2000c1e1500 */
[----:B------:R-:W-:Y:S01]  /*5dd0*/  LOP3.LUT R117, R0, 0x38, RZ, 0xfc, !PT ;  /* 0x0000003800757812 */ /* 0x000fe200078efcff */
[----:B------:R-:W-:Y:S01]  /*5de0*/  IMAD R118, R118, UR11, RZ ;  /* 0x0000000b76767c24 */ /* 0x000fe2000f8e02ff */
[----:B------:R-:W-:Y:S01]  /*5df0*/  PRMT R85, RZ, 0x7610, R85 ;  /* 0x00007610ff557816 */ /* 0x000fe20000000055 */
[----:B------:R-:W-:Y:S01]  /*5e00*/  IMAD R116, R116, UR9, RZ ;  /* 0x0000000974747c24 */ /* 0x000fe2000f8e02ff */
[----:B------:R-:W-:Y:S01]  /*5e10*/  ISETP.GE.AND P1, PT, R117, UR13, PT ;  /* 0x0000000d75007c0c */ /* 0x000fe2000bf26270 */
[----:B------:R-:W-:Y:S01]  /*5e20*/  ULDC UR9, c[0x0][0x238] ;  /* 0x00008e0000097ab9 */ /* 0x000fe20000000800 */
[----:B------:R-:W-:Y:S01]  /*5e30*/  LOP3.LUT R119, R0, 0x3c, RZ, 0xfc, !PT ;  /* 0x0000003c00777812 */ /* 0x000fe200078efcff */
[----:B------:R-:W-:Y:S01]  /*5e40*/  IMAD.WIDE R116, R116, 0x2, R76 ;  /* 0x0000000274747825 */ /* 0x000fe200078e024c */
[----:B------:R-:W-:Y:S01]  /*5e50*/  PRMT R105, RZ, 0x7610, R105 ;  /* 0x00007610ff697816 */ /* 0x000fe20000000069 */
[----:B------:R-:W-:-:S02]  /*5e60*/  ULDC UR11, c[0x0][0x238] ;  /* 0x00008e00000b7ab9 */ /* 0x000fc40000000800 */
[----:B0-----:R-:W-:Y:S01]  /*5e70*/  IMAD.WIDE R114, R118, 0x2, R76 ;  /* 0x0000000276727825 */ /* 0x001fe200078e024c */
[----:B------:R-:W-:Y:S01]  /*5e80*/  LOP3.LUT R118, R0, 0x3e, RZ, 0xfc, !PT ;  /* 0x0000003e00767812 */ /* 0x000fe200078efcff */
[----:B------:R-:W3:Y:S03]  /*5e90*/  @!P2 LDG.E.U16 R85, desc[UR14][R116.64] ;  /* 0x0000000e7455a981 */ /* 0x000ee6000c1e1500 */
[----:B------:R-:W-:Y:S01]  /*5ea0*/  ISETP.GE.AND P2, PT, R118, UR13, PT ;  /* 0x0000000d76007c0c */ /* 0x000fe2000bf46270 */
[----:B------:R0:W3:Y:S01]  /*5eb0*/  @!P0 LDG.E.U16 R105, desc[UR14][R112.64] ;  /* 0x0000000e70698981 */ /* 0x0000e2000c1e1500 */
[C---:B------:R-:W-:Y:S02]  /*5ec0*/  LOP3.LUT R118, R0.reuse, 0x3a, RZ, 0xfc, !PT ;  /* 0x0000003a00767812 */ /* 0x040fe400078efcff */
[----:B------:R-:W-:Y:S02]  /*5ed0*/  ISETP.GE.AND P3, PT, R119, UR13, PT ;  /* 0x0000000d77007c0c */ /* 0x000fe4000bf66270 */
[----:B------:R-:W-:Y:S01]  /*5ee0*/  LOP3.LUT R119, R0, 0x38, RZ, 0xfc, !PT ;  /* 0x0000003800777812 */ /* 0x000fe200078efcff */
[----:B------:R-:W-:Y:S01]  /*5ef0*/  IMAD R118, R118, UR9, RZ ;  /* 0x0000000976767c24 */ /* 0x000fe2000f8e02ff */
[----:B------:R-:W-:Y:S01]  /*5f00*/  LOP3.LUT R135, R0, 0x3a, RZ, 0xfc, !PT ;  /* 0x0000003a00877812 */ /* 0x000fe200078efcff */
[----:B------:R-:W-:-:S02]  /*5f10*/  ULDC UR9, c[0x0][0x238] ;  /* 0x00008e0000097ab9 */ /* 0x000fc40000000800 */
[----:B------:R-:W-:Y:S01]  /*5f20*/  IMAD R119, R119, UR11, RZ ;  /* 0x0000000b77777c24 */ /* 0x000fe2000f8e02ff */
[----:B------:R-:W-:Y:S01]  /*5f30*/  ISETP.GE.AND P0, PT, R135, UR13, PT ;  /* 0x0000000d87007c0c */ /* 0x000fe2000bf06270 */
[----:B0-----:R-:W-:Y:S01]  /*5f40*/  IMAD.WIDE R112, R118, 0x2, R76 ;  /* 0x0000000276707825 */ /* 0x001fe200078e024c */
[C---:B------:R-:W-:Y:S01]  /*5f50*/  LOP3.LUT R118, R0.reuse, 0x3e, RZ, 0xfc, !PT ;  /* 0x0000003e00767812 */ /* 0x040fe200078efcff */
[----:B------:R-:W-:Y:S01]  /*5f60*/  ULDC UR11, c[0x0][0x238] ;  /* 0x00008e00000b7ab9 */ /* 0x000fe20000000800 */
[----:B------:R-:W-:Y:S01]  /*5f70*/  PRMT R109, RZ, 0x7610, R109 ;  /* 0x00007610ff6d7816 */ /* 0x000fe2000000006d */
[----:B------:R-:W-:Y:S01]  /*5f80*/  IMAD.WIDE R116, R119, 0x2, R76 ;  /* 0x0000000277747825 */ /* 0x000fe200078e024c */
[----:B------:R-:W-:Y:S02]  /*5f90*/  LOP3.LUT R119, R0, 0x3c, RZ, 0xfc, !PT ;  /* 0x0000003c00777812 */ /* 0x000fe400078efcff */
[----:B------:R-:W-:Y:S01]  /*5fa0*/  PRMT R96, RZ, 0x7610, R96 ;  /* 0x00007610ff607816 */ /* 0x000fe20000000060 */
[----:B------:R-:W-:Y:S01]  /*5fb0*/  IMAD R118, R118, UR9, RZ ;  /* 0x0000000976767c24 */ /* 0x000fe2000f8e02ff */
[----:B------:R-:W-:Y:S01]  /*5fc0*/  PRMT R104, RZ, 0x7610, R104 ;  /* 0x00007610ff687816 */ /* 0x000fe20000000068 */
[----:B------:R0:W3:Y:S01]  /*5fd0*/  @!P1 LDG.E.U16 R109, desc[UR14][R116.64] ;  /* 0x0000000e746d9981 */ /* 0x0000e2000c1e1500 */
[----:B------:R-:W-:Y:S01]  /*5fe0*/  IMAD R119, R119, UR11, RZ ;  /* 0x0000000b77777c24 */ /* 0x000fe2000f8e02ff */
[----:B------:R-:W-:Y:S01]  /*5ff0*/  PRMT R94, RZ, 0x7610, R94 ;  /* 0x00007610ff5e7816 */ /* 0x000fe2000000005e */
[----:B------:R-:W-:Y:S01]  /*6000*/  ULDC UR9, c[0x0][0x238] ;  /* 0x00008e0000097ab9 */ /* 0x000fe20000000800 */
[----:B------:R1:W3:Y:S01]  /*6010*/  @!P4 LDG.E.U16 R96, desc[UR14][R114.64] ;  /* 0x0000000e7260c981 */ /* 0x0002e2000c1e1500 */
[----:B------:R-:W-:Y:S01]  /*6020*/  PRMT R81, RZ, 0x7610, R81 ;  /* 0x00007610ff517816 */ /* 0x000fe20000000051 */
[----:B------:R-:W-:-:S02]  /*6030*/  ULDC UR11, c[0x0][0x238] ;  /* 0x00008e00000b7ab9 */ /* 0x000fc40000000800 */
[----:B------:R-:W3:Y:S01]  /*6040*/  @!P0 LDG.E.U16 R104, desc[UR14][R112.64] ;  /* 0x0000000e70688981 */ /* 0x000ee2000c1e1500 */
[----:B0-----:R-:W-:Y:S01]  /*6050*/  IMAD.WIDE R116, R118, 0x2, R76 ;  /* 0x0000000276747825 */ /* 0x001fe200078e024c */
[----:B------:R-:W-:-:S03]  /*6060*/  LOP3.LUT R118, R0, 0x40, RZ, 0xfc, !PT ;  /* 0x0000004000767812 */ /* 0x000fc600078efcff */
[----:B-1----:R-:W-:Y:S01]  /*6070*/  IMAD.WIDE R114, R119, 0x2, R76 ;  /* 0x0000000277727825 */ /* 0x002fe200078e024c */
[----:B------:R-:W-:Y:S01]  /*6080*/  ISETP.GE.AND P0, PT, R118, UR13, PT ;  /* 0x0000000d76007c0c */ /* 0x000fe2000bf06270 */
[----:B------:R-:W3:Y:S01]  /*6090*/  @!P2 LDG.E.U16 R81, desc[UR14][R116.64] ;  /* 0x0000000e7451a981 */ /* 0x000ee2000c1e1500 */
[C---:B------:R-:W-:Y:S02]  /*60a0*/  LOP3.LUT R118, R0.reuse, 0x46, RZ, 0xfc, !PT ;  /* 0x0000004600767812 */ /* 0x040fe400078efcff */
[----:B------:R-:W-:Y:S01]  /*60b0*/  LOP3.LUT R135, R0, 0x42, RZ, 0xfc, !PT ;  /* 0x0000004200877812 */ /* 0x000fe200078efcff */
[----:B------:R0:W3:Y:S01]  /*60c0*/  @!P3 LDG.E.U16 R94, desc[UR14][R114.64] ;  /* 0x0000000e725eb981 */ /* 0x0000e2000c1e1500 */
[----:B------:R-:W-:Y:S02]  /*60d0*/  ISETP.GE.AND P3, PT, R118, UR13, PT ;  /* 0x0000000d76007c0c */ /* 0x000fe4000bf66270 */
[C---:B------:R-:W-:Y:S02]  /*60e0*/  LOP3.LUT R119, R0.reuse, 0x44, RZ, 0xfc, !PT ;  /* 0x0000004400777812 */ /* 0x040fe400078efcff */
[----:B------:R-:W-:-:S02]  /*60f0*/  LOP3.LUT R118, R0, 0x42, RZ, 0xfc, !PT ;  /* 0x0000004200767812 */ /* 0x000fc400078efcff */
[----:B------:R-:W-:Y:S02]  /*6100*/  ISETP.GE.AND P1, PT, R135, UR13, PT ;  /* 0x0000000d87007c0c */ /* 0x000fe4000bf26270 */
[----:B------:R-:W-:Y:S01]  /*6110*/  ISETP.GE.AND P2, PT, R119, UR13, PT ;  /* 0x0000000d77007c0c */ /* 0x000fe2000bf46270 */
[----:B------:R-:W-:Y:S01]  /*6120*/  IMAD R118, R118, UR9, RZ ;  /* 0x0000000976767c24 */ /* 0x000fe2000f8e02ff */
[----:B------:R-:W-:Y:S01]  /*6130*/  LOP3.LUT R119, R0, 0x40, RZ, 0xfc, !PT ;  /* 0x0000004000777812 */ /* 0x000fe200078efcff */
[----:B------:R-:W-:Y:S01]  /*6140*/  ULDC UR9, c[0x0][0x238] ;  /* 0x00008e0000097ab9 */ /* 0x000fe20000000800 */
[----:B------:R-:W-:Y:S01]  /*6150*/  PRMT R103, RZ, 0x7610, R103 ;  /* 0x00007610ff677816 */ /* 0x000fe20000000067 */
[----:B0-----:R-:W-:Y:S01]  /*6160*/  IMAD.WIDE R114, R118, 0x2, R76 ;  /* 0x0000000276727825 */ /* 0x001fe200078e024c */
[----:B------:R-:W-:-:S03]  /*6170*/  LOP3.LUT R135, R0, 0x48, RZ, 0xfc, !PT ;  /* 0x0000004800877812 */ /* 0x000fc600078efcff */
[----:B------:R-:W-:Y:S01]  /*6180*/  IMAD R119, R119, UR11, RZ ;  /* 0x0000000b77777c24 */ /* 0x000fe2000f8e02ff */
[----:B------:R-:W-:Y:S01]  /*6190*/  PRMT R120, RZ, 0x7610, R120 ;  /* 0x00007610ff787816 */ /* 0x000fe20000000078 */
[----:B------:R0:W3:Y:S01]  /*61a0*/  @!P1 LDG.E.U16 R103, desc[UR14][R114.64] ;  /* 0x0000000e72679981 */ /* 0x0000e2000c1e1500 */
[----:B------:R-:W-:Y:S01]  /*61b0*/  ISETP.GE.AND P1, PT, R135, UR13, PT ;  /* 0x0000000d87007c0c */ /* 0x000fe2000bf26270 */
[----:B------:R-:W-:Y:S01]  /*61c0*/  IMAD.WIDE R112, R119, 0x2, R76 ;  /* 0x0000000277707825 */ /* 0x000fe200078e024c */
[C---:B------:R-:W-:Y:S01]  /*61d0*/  LOP3.LUT R135, R0.reuse, 0x50, RZ, 0xfc, !PT ;  /* 0x0000005000877812 */ /* 0x040fe200078efcff */
[----:B------:R-:W-:Y:S01]  /*61e0*/  ULDC UR11, c[0x0][0x238] ;  /* 0x00008e00000b7ab9 */ /* 0x000fe20000000800 */
[C---:B------:R-:W-:Y:S02]  /*61f0*/  LOP3.LUT R118, R0.reuse, 0x46, RZ, 0xfc, !PT ;  /* 0x0000004600767812 */ /* 0x040fe400078efcff */
[C---:B------:R-:W-:Y:S01]  /*6200*/  LOP3.LUT R119, R0.reuse, 0x44, RZ, 0xfc, !PT ;  /* 0x0000004400777812 */ /* 0x040fe200078efcff */
[----:B------:R-:W3:Y:S01]  /*6210*/  @!P0 LDG.E.U16 R120, desc[UR14][R112.64] ;  /* 0x0000000e70788981 */ /* 0x000ee2000c1e1500 */
[----:B------:R-:W-:-:S02]  /*6220*/  LOP3.LUT R154, R0, 0x4e, RZ, 0xfc, !PT ;  /* 0x0000004e009a7812 */ /* 0x000fc400078efcff */
[----:B------:R-:W-:Y:S02]  /*6230*/  ISETP.GE.AND P0, PT, R135, UR13, PT ;  /* 0x0000000d87007c0c */ /* 0x000fe4000bf06270 */
[----:B------:R-:W-:Y:S01]  /*6240*/  LOP3.LUT R135, R0, 0x4a, RZ, 0xfc, !PT ;  /* 0x0000004a00877812 */ /* 0x000fe200078efcff */
[----:B------:R-:W-:Y:S01]  /*6250*/  IMAD R118, R118, UR9, RZ ;  /* 0x0000000976767c24 */ /* 0x000fe2000f8e02ff */
[----:B------:R-:W-:Y:S01]  /*6260*/  ISETP.GE.AND P4, PT, R154, UR13, PT ;  /* 0x0000000d9a007c0c */ /* 0x000fe2000bf86270 */
[----:B------:R-:W-:Y:S01]  /*6270*/  IMAD R119, R119, UR11, RZ ;  /* 0x0000000b77777c24 */ /* 0x000fe2000f8e02ff */
[----:B------:R-:W-:Y:S01]  /*6280*/  ULDC UR9, c[0x0][0x238] ;  /* 0x00008e0000097ab9 */ /* 0x000fe20000000800 */
[----:B------:R-:W-:Y:S01]  /*6290*/  LOP3.LUT R154, R0, 0x48, RZ, 0xfc, !PT ;  /* 0x00000048009a7812 */ /* 0x000fe200078efcff */
[----:B------:R-:W-:Y:S01]  /*62a0*/  IMAD R135, R135, UR9, RZ ;  /* 0x0000000987877c24 */ /* 0x000fe2000f8e02ff */
[----:B------:R-:W-:Y:S01]  /*62b0*/  PRMT R93, RZ, 0x7610, R93 ;  /* 0x00007610ff5d7816 */ /* 0x000fe2000000005d */
[----:B------:R-:W-:Y:S01]  /*62c0*/  IMAD.WIDE R116, R119, 0x2, R76 ;  /* 0x0000000277747825 */ /* 0x000fe200078e024c */
[----:B------:R-:W-:Y:S01]  /*62d0*/  ULDC UR11, c[0x0][0x238] ;  /* 0x00008e00000b7ab9 */ /* 0x000fe20000000800 */
[----:B------:R-:W-:Y:S01]  /*62e0*/  PRMT R79, RZ, 0x7610, R79 ;  /* 0x00007610ff4f7816 */ /* 0x000fe2000000004f */
[----:B------:R-:W-:Y:S01]  /*62f0*/  ULDC UR9, c[0x0][0x238] ;  /* 0x00008e0000097ab9 */ /* 0x000fe20000000800 */
[----:B------:R-:W-:Y:S01]  /*6300*/  IMAD.WIDE R118, R118, 0x2, R76 ;  /* 0x0000000276767825 */ /* 0x000fe200078e024c */
[----:B------:R-:W-:Y:S01]  /*6310*/  LOP3.LUT R167, R0, 0x4c, RZ, 0xfc, !PT ;  /* 0x0000004c00a77812 */ /* 0x000fe200078efcff */
[----:B------:R1:W3:Y:S02]  /*6320*/  @!P2 LDG.E.U16 R93, desc[UR14][R116.64] ;  /* 0x0000000e745da981 */ /* 0x0002e4000c1e1500 */
[----:B------:R-:W-:Y:S01]  /*6330*/  IMAD R154, R154, UR11, RZ ;  /* 0x0000000b9a9a7c24 */ /* 0x000fe2000f8e02ff */
[----:B------:R-:W-:Y:S01]  /*6340*/  PRMT R122, RZ, 0x7610, R122 ;  /* 0x00007610ff7a7816 */ /* 0x000fe2000000007a */
[--C-:B0-----:R-:W-:Y:S01]  /*6350*/  IMAD.WIDE R114, R135, 0x2, R76.reuse ;  /* 0x0000000287727825 */ /* 0x101fe200078e024c */
[C---:B------:R-:W-:Y:S01]  /*6360*/  LOP3.LUT R135, R0.reuse, 0x4e, RZ, 0xfc, !PT ;  /* 0x0000004e00877812 */ /* 0x040fe200078efcff */
[----:B------:R0:W3:Y:S01]  /*6370*/  @!P3 LDG.E.U16 R79, desc[UR14][R118.64] ;  /* 0x0000000e764fb981 */ /* 0x0000e2000c1e1500 */
[----:B------:R-:W-:Y:S01]  /*6380*/  LOP3.LUT R168, R0, 0x4a, RZ, 0xfc, !PT ;  /* 0x0000004a00a87812 */ /* 0x000fe200078efcff */
[----:B------:R-:W-:Y:S01]  /*6390*/  ULDC UR11, c[0x0][0x238] ;  /* 0x00008e00000b7ab9 */ /* 0x000fe20000000800 */
[----:B-1----:R-:W-:Y:S01]  /*63a0*/  IMAD.WIDE R116, R154, 0x2, R76 ;  /* 0x000000029a747825 */ /* 0x002fe200078e024c */
[----:B------:R-:W-:-:S02]  /*63b0*/  LOP3.LUT R154, R0, 0x4c, RZ, 0xfc, !PT ;  /* 0x0000004c009a7812 */ /* 0x000fc400078efcff */
[----:B------:R-:W-:Y:S01]  /*63c0*/  ISETP.GE.AND P3, PT, R167, UR13, PT ;  /* 0x0000000da7007c0c */ /* 0x000fe2000bf66270 */
[----:B------:R-:W-:Y:S01]  /*63d0*/  IMAD R135, R135, UR9, RZ ;  /* 0x0000000987877c24 */ /* 0x000fe2000f8e02ff */
[----:B------:R1:W3:Y:S01]  /*63e0*/  @!P1 LDG.E.U16 R122, desc[UR14][R116.64] ;  /* 0x0000000e747a9981 */ /* 0x0002e2000c1e1500 */
[----:B------:R-:W-:Y:S01]  /*63f0*/  ISETP.GE.AND P2, PT, R168, UR13, PT ;  /* 0x0000000da8007c0c */ /* 0x000fe2000bf46270 */
[----:B------:R-:W-:Y:S01]  /*6400*/  IMAD R154, R154, UR11, RZ ;  /* 0x0000000b9a9a7c24 */ /* 0x000fe2000f8e02ff */
[----:B0-----:R-:W-:Y:S01]  /*6410*/  PRMT R118, RZ, 0x7610, R118 ;  /* 0x00007610ff767816 */ /* 0x001fe20000000076 */
[----:B------:R-:W-:Y:S01]  /*6420*/  ULDC UR9, c[0x0][0x238] ;  /* 0x00008e0000097ab9 */ /* 0x000fe20000000800 */
[----:B------:R-:W-:Y:S01]  /*6430*/  PRMT R119, RZ, 0x7610, R119 ;  /* 0x00007610ff777816 */ /* 0x000fe20000000077 */
[----:B------:R-:W-:Y:S01]  /*6440*/  IMAD.WIDE R112, R154, 0x2, R76 ;  /* 0x000000029a707825 */ /* 0x000fe200078e024c */
[----:B------:R-:W-:Y:S01]  /*6450*/  PRMT R128, RZ, 0x7610, R128 ;  /* 0x00007610ff807816 */ /* 0x000fe20000000080 */
[----:B------:R-:W-:-:S02]  /*6460*/  ULDC UR11, c[0x0][0x238] ;  /* 0x00008e00000b7ab9 */ /* 0x000fc40000000800 */
[--C-:B-1----:R-:W-:Y:S01]  /*6470*/  IMAD.WIDE R116, R135, 0x2, R76.reuse ;  /* 0x0000000287747825 */ /* 0x102fe200078e024c */
[C---:B------:R-:W-:Y:S01]  /*6480*/  LOP3.LUT R135, R0.reuse, 0x50, RZ, 0xfc, !PT ;  /* 0x0000005000877812 */ /* 0x040fe200078efcff */
[----:B------:R0:W3:Y:S04]  /*6490*/  @!P3 LDG.E.U16 R118, desc[UR14][R112.64] ;  /* 0x0000000e7076b981 */ /* 0x0000e8000c1e1500 */
[----:B------:R-:W-:Y:S01]  /*64a0*/  IMAD R135, R135, UR9, RZ ;  /* 0x0000000987877c24 */ /* 0x000fe2000f8e02ff */
[----:B------:R1:W3:Y:S01]  /*64b0*/  @!P2 LDG.E.U16 R119, desc[UR14][R114.64] ;  /* 0x0000000e7277a981 */ /* 0x0002e2000c1e1500 */
[C---:B------:R-:W-:Y:S01]  /*64c0*/  LOP3.LUT R154, R0.reuse, 0x56, RZ, 0xfc, !PT ;  /* 0x00000056009a7812 */ /* 0x040fe200078efcff */
[----:B------:R-:W-:Y:S01]  /*64d0*/  ULDC UR9, c[0x0][0x238] ;  /* 0x00008e0000097ab9 */ /* 0x000fe20000000800 */
[----:B0-----:R-:W-:Y:S01]  /*64e0*/  IMAD.WIDE R112, R135, 0x2, R76 ;  /* 0x0000000287707825 */ /* 0x001fe200078e024c */
[----:B------:R-:W-:-:S02]  /*64f0*/  LOP3.LUT R135, R0, 0x52, RZ, 0xfc, !PT ;  /* 0x0000005200877812 */ /* 0x000fc400078efcff */
[C---:B------:R-:W-:Y:S02]  /*6500*/  LOP3.LUT R167, R0.reuse, 0x54, RZ, 0xfc, !PT ;  /* 0x0000005400a77812 */ /* 0x040fe400078efcff */
[C---:B-1----:R-:W-:Y:S01]  /*6510*/  LOP3.LUT R114, R0.reuse, 0x52, RZ, 0xfc, !PT ;  /* 0x0000005200727812 */ /* 0x042fe200078efcff */
[----:B------:R0:W3:Y:S01]  /*6520*/  @!P0 LDG.E.U16 R128, desc[UR14][R112.64] ;  /* 0x0000000e70808981 */ /* 0x0000e2000c1e1500 */
[----:B------:R-:W-:Y:S02]  /*6530*/  ISETP.GE.AND P1, PT, R135, UR13, PT ;  /* 0x0000000d87007c0c */ /* 0x000fe4000bf26270 */
[----:B------:R-:W-:Y:S02]  /*6540*/  PRMT R123, RZ, 0x7610, R123 ;  /* 0x00007610ff7b7816 */ /* 0x000fe4000000007b */
[----:B------:R-:W-:Y:S01]  /*6550*/  LOP3.LUT R135, R0, 0x58, RZ, 0xfc, !PT ;  /* 0x0000005800877812 */ /* 0x000fe200078efcff */
[----:B------:R-:W-:Y:S01]  /*6560*/  IMAD R114, R114, UR41, RZ ;  /* 0x0000002972727c24 */ /* 0x000fe2000f8e02ff */
[C---:B------:R-:W-:Y:S01]  /*6570*/  ISETP.GE.AND P3, PT, R154.reuse, UR13, PT ;  /* 0x0000000d9a007c0c */ /* 0x040fe2000bf66270 */
[----:B------:R-:W-:Y:S01]  /*6580*/  IMAD R154, R154, UR9, RZ ;  /* 0x000000099a9a7c24 */ /* 0x000fe2000f8e02ff */
[C---:B------:R-:W-:Y:S01]  /*6590*/  ISETP.GE.AND P2, PT, R167.reuse, UR13, PT ;  /* 0x0000000da7007c0c */ /* 0x040fe2000bf46270 */
[----:B------:R-:W-:Y:S01]  /*65a0*/  IMAD R167, R167, UR11, RZ ;  /* 0x0000000ba7a77c24 */ /* 0x000fe2000f8e02ff */
[----:B------:R-:W-:Y:S01]  /*65b0*/  ISETP.GE.AND P0, PT, R135, UR13, PT ;  /* 0x0000000d87007c0c */ /* 0x000fe2000bf06270 */
[----:B------:R1:W3:Y:S01]  /*65c0*/  @!P4 LDG.E.U16 R123, desc[UR14][R116.64] ;  /* 0x0000000e747bc981 */ /* 0x0002e2000c1e1500 */
[----:B------:R-:W-:Y:S01]  /*65d0*/  LOP3.LUT R135, R0, 0x5a, RZ, 0xfc, !PT ;  /* 0x0000005a00877812 */ /* 0x000fe200078efcff */
[----:B0-----:R-:W-:Y:S01]  /*65e0*/  IMAD.WIDE R112, R114, 0x2, R76 ;  /* 0x0000000272707825 */ /* 0x001fe200078e024c */
[----:B------:R-:W-:Y:S01]  /*65f0*/  PRMT R125, RZ, 0x7610, R125 ;  /* 0x00007610ff7d7816 */ /* 0x000fe2000000007d */
[----:B------:R-:W-:Y:S01]  /*6600*/  ULDC UR9, c[0x0][0x238] ;  /* 0x00008e0000097ab9 */ /* 0x000fe20000000800 */
[----:B------:R-:W-:Y:S01]  /*6610*/  PRMT R124, RZ, 0x7610, R124 ;  /* 0x00007610ff7c7816 */ /* 0x000fe2000000007c */
[----:B------:R-:W-:Y:S01]  /*6620*/  IMAD.WIDE R114, R167, 0x2, R76 ;  /* 0x00000002a7727825 */ /* 0x000fe200078e024c */
[----:B------:R-:W-:Y:S01]  /*6630*/  ISETP.GE.AND P4, PT, R135, UR13, PT ;  /* 0x0000000d87007c0c */ /* 0x000fe2000bf86270 */
[----:B------:R-:W-:-:S02]  /*6640*/  ULDC UR11, c[0x0][0x238] ;  /* 0x00008e00000b7ab9 */ /* 0x000fc40000000800 */
[----:B-1----:R-:W-:Y:S01]  /*6650*/  IMAD.WIDE R116, R154, 0x2, R76 ;  /* 0x000000029a747825 */ /* 0x002fe200078e024c */
[C---:B------:R-:W-:Y:S01]  /*6660*/  LOP3.LUT R154, R0.reuse, 0x5a, RZ, 0xfc, !PT ;  /* 0x0000005a009a7812 */ /* 0x040fe200078efcff */
[----:B------:R0:W3:Y:S01]  /*6670*/  @!P1 LDG.E.U16 R125, desc[UR14][R112.64] ;  /* 0x0000000e707d9981 */ /* 0x0000e2000c1e1500 */
[----:B------:R-:W-:Y:S02]  /*6680*/  LOP3.LUT R167, R0, 0x58, RZ, 0xfc, !PT ;  /* 0x0000005800a77812 */ /* 0x000fe400078efcff */
[----:B------:R-:W-:Y:S01]  /*6690*/  PRMT R126, RZ, 0x7610, R126 ;  /* 0x00007610ff7e7816 */ /* 0x000fe2000000007e */
[----:B------:R-:W-:Y:S01]  /*66a0*/  IMAD R154, R154, UR9, RZ ;  /* 0x000000099a9a7c24 */ /* 0x000fe2000f8e02ff */
[----:B------:R-:W-:Y:S01]  /*66b0*/  LOP3.LUT R135, R0, 0x5c, RZ, 0xfc, !PT ;  /* 0x0000005c00877812 */ /* 0x000fe200078efcff */
[----:B------:R-:W-:Y:S01]  /*66c0*/  IMAD R167, R167, UR11, RZ ;  /* 0x0000000ba7a77c24 */ /* 0x000fe2000f8e02ff */
[----:B------:R1:W3:Y:S01]  /*66d0*/  @!P3 LDG.E.U16 R124, desc[UR14][R116.64] ;  /* 0x0000000e747cb981 */ /* 0x0002e2000c1e1500 */
[----:B------:R-:W-:Y:S01]  /*66e0*/  PRMT R156, RZ, 0x7610, R156 ;  /* 0x00007610ff9c7816 */ /* 0x000fe2000000009c */
[----:B------:R-:W-:Y:S01]  /*66f0*/  ULDC UR9, c[0x0][0x238] ;  /* 0x00008e0000097ab9 */ /* 0x000fe20000000800 */
[----:B------:R-:W-:Y:S01]  /*6700*/  ISETP.GE.AND P1, PT, R135, UR13, PT ;  /* 0x0000000d87007c0c */ /* 0x000fe2000bf26270 */
[----:B------:R2:W3:Y:S01]  /*6710*/  @!P2 LDG.E.U16 R126, desc[UR14][R114.64] ;  /* 0x0000000e727ea981 */ /* 0x0004e2000c1e1500 */
[----:B0-----:R-:W-:Y:S01]  /*6720*/  IMAD.WIDE R112, R167, 0x2, R76 ;  /* 0x00000002a7707825 */ /* 0x001fe200078e024c */
[----:B------:R-:W-:Y:S01]  /*6730*/  PRMT R158, RZ, 0x7610, R158 ;  /* 0x00007610ff9e7816 */ /* 0x000fe2000000009e */
[----:B------:R-:W-:Y:S01]  /*6740*/  ULDC UR11, c[0x0][0x238] ;  /* 0x00008e00000b7ab9 */ /* 0x000fe20000000800 */
[----:B-1----:R-:W-:-:S02]  /*6750*/  PRMT R116, RZ, 0x7610, R116 ;  /* 0x00007610ff747816 */ /* 0x002fc40000000074 */
[----:B------:R-:W-:Y:S01]  /*6760*/  LOP3.LUT R117, R0, 0x7e, RZ, 0xfc, !PT ;  /* 0x0000007e00757812 */ /* 0x000fe200078efcff */
[----:B------:R-:W-:Y:S01]  /*6770*/  IMAD R135, R135, UR9, RZ ;  /* 0x0000000987877c24 */ /* 0x000fe2000f8e02ff */
[----:B------:R0:W3:Y:S01]  /*6780*/  @!P0 LDG.E.U16 R156, desc[UR14][R112.64] ;  /* 0x0000000e709c8981 */ /* 0x0000e2000c1e1500 */
[----:B--2---:R-:W-:Y:S01]  /*6790*/  IMAD.WIDE R114, R154, 0x2, R76 ;  /* 0x000000029a727825 */ /* 0x004fe200078e024c */
[----:B------:R-:W-:Y:S01]  /*67a0*/  ISETP.GE.AND P2, PT, R117, UR13, PT ;  /* 0x0000000d75007c0c */ /* 0x000fe2000bf46270 */
[----:B------:R-:W-:-:S03]  /*67b0*/  ULDC UR9, c[0x0][0x238] ;  /* 0x00008e0000097ab9 */ /* 0x000fc60000000800 */
[----:B------:R1:W2:Y:S01]  /*67c0*/  @!P4 LDG.E.U16 R116, desc[UR14][R114.64] ;  /* 0x0000000e7274c981 */ /* 0x0002a2000c1e1500 */
[----:B------:R-:W-:Y:S02]  /*67d0*/  IMAD R117, R117, UR40, RZ ;  /* 0x0000002875757c24 */ /* 0x000fe4000f8e02ff */
[----:B0-----:R-:W-:Y:S01]  /*67e0*/  IMAD.WIDE R112, R135, 0x2, R76 ;  /* 0x0000000287707825 */ /* 0x001fe200078e024c */
[----:B-1----:R-:W-:Y:S02]  /*67f0*/  PRMT R114, RZ, 0x7610, R114 ;  /* 0x00007610ff727816 */ /* 0x002fe40000000072 */
[C---:B------:R-:W-:Y:S02]  /*6800*/  LOP3.LUT R115, R0.reuse, 0x5e, RZ, 0xfc, !PT ;  /* 0x0000005e00737812 */ /* 0x040fe400078efcff */
[----:B------:R-:W-:Y:S02]  /*6810*/  LOP3.LUT R135, R0, 0x60, RZ, 0xfc, !PT ;  /* 0x0000006000877812 */ /* 0x000fe400078efcff */
[----:B------:R-:W-:Y:S01]  /*6820*/  ISETP.GE.AND P0, PT, R115, UR13, PT ;  /* 0x0000000d73007c0c */ /* 0x000fe2000bf06270 */
[----:B------:R0:W2:Y:S01]  /*6830*/  @!P1 LDG.E.U16 R114, desc[UR14][R112.64] ;  /* 0x0000000e70729981 */ /* 0x0000a2000c1e1500 */
[----:B------:R-:W-:-:S02]  /*6840*/  PRMT R115, RZ, 0x7610, R115 ;  /* 0x00007610ff737816 */ /* 0x000fc40000000073 */
[----:B------:R-:W-:Y:S01]  /*6850*/  ISETP.GE.AND P1, PT, R135, UR13, PT ;  /* 0x0000000d87007c0c */ /* 0x000fe2000bf26270 */
[----:B0-----:R-:W-:Y:S01]  /*6860*/  IMAD.WIDE R112, R117, 0x2, R76 ;  /* 0x0000000275707825 */ /* 0x001fe200078e024c */
[----:B------:R-:W-:-:S04]  /*6870*/  PRMT R117, RZ, 0x7610, R117 ;  /* 0x00007610ff757816 */ /* 0x000fc80000000075 */
[----:B------:R0:W2:Y:S02]  /*6880*/  @!P2 LDG.E.U16 R115, desc[UR14][R112.64] ;  /* 0x0000000e7073a981 */ /* 0x0000a4000c1e1500 */
[----:B0-----:R-:W-:-:S05]  /*6890*/  IMAD.WIDE R112, R247, 0x2, R76 ;  /* 0x00000002f7707825 */ /* 0x001fca00078e024c */
[----:B------:R0:W2:Y:S02]  /*68a0*/  @!P0 LDG.E.U16 R117, desc[UR14][R112.64] ;  /* 0x0000000e70758981 */ /* 0x0000a4000c1e1500 */
[----:B0-----:R-:W-:-:S05]  /*68b0*/  IMAD.WIDE R112, R248, 0x2, R76 ;  /* 0x00000002f8707825 */ /* 0x001fca00078e024c */
[----:B------:R0:W2:Y:S02]  /*68c0*/  @!P1 LDG.E.U16 R158, desc[UR14][R112.64] ;  /* 0x0000000e709e9981 */ /* 0x0000a4000c1e1500 */
[----:B0-----:R-:W-:-:S04]  /*68d0*/  LOP3.LUT R112, R0, 0x62, RZ, 0xfc, !PT ;  /* 0x0000006200707812 */ /* 0x001fc800078efcff */
[----:B------:R-:W-:Y:S02]  /*68e0*/  ISETP.GE.AND P0, PT, R112, UR13, PT ;  /* 0x0000000d70007c0c */ /* 0x000fe4000bf06270 */
[----:B------:R-:W-:Y:S02]  /*68f0*/  LOP3.LUT R112, R0, 0x64, RZ, 0xfc, !PT ;  /* 0x0000006400707812 */ /* 0x000fe400078efcff */
[----:B------:R-:W-:Y:S02]  /*6900*/  PRMT R135, RZ, 0x7610, R135 ;  /* 0x00007610ff877816 */ /* 0x000fe40000000087 */
[----:B------:R-:W-:Y:S01]  /*6910*/  ISETP.GE.AND P1, PT, R112, UR13, PT ;  /* 0x0000000d70007c0c */ /* 0x000fe2000bf26270 */
[----:B------:R-:W-:Y:S01]  /*6920*/  IMAD.WIDE R112, R249, 0x2, R76 ;  /* 0x00000002f9707825 */ /* 0x000fe200078e024c */
[----:B------:R-:W-:-:S05]  /*6930*/  PRMT R137, RZ, 0x7610, R137 ;  /* 0x00007610ff897816 */ /* 0x000fca0000000089 */
        /* <DEDUP_REMOVED lines=10> */
[----:B------:R0:W2:Y:S01]  /*69e0*/  @!P0 LDG.E.U16 R139, desc[UR14][R112.64] ;  /* 0x0000000e708b8981 */ /* 0x0000a2000c1e1500 */
[----:B------:R-:W-:Y:S01]  /*69f0*/  LOP3.LUT R167, R0, 0x6a, RZ, 0xfc, !PT ;  /* 0x0000006a00a77812 */ /* 0x000fe200078efcff */
[----:B0-----:R-:W-:-:S05]  /*6a00*/  IMAD.WIDE R112, R252, 0x2, R76 ;  /* 0x00000002fc707825 */ /* 0x001fca00078e024c */
[----:B------:R0:W2:Y:S01]  /*6a10*/  @!P1 LDG.E.U16 R159, desc[UR14][R112.64] ;  /* 0x0000000e709f9981 */ /* 0x0000a2000c1e1500 */
[----:B------:R-:W-:Y:S01]  /*6a20*/  IMAD R167, R167, UR11, RZ ;  /* 0x0000000ba7a77c24 */ /* 0x000fe2000f8e02ff */
[C---:B------:R-:W-:Y:S01]  /*6a30*/  LOP3.LUT R154, R0.reuse, 0x6c, RZ, 0xfc, !PT ;  /* 0x0000006c009a7812 */ /* 0x040fe200078efcff */
[----:B------:R-:W-:Y:S01]  /*6a40*/  ULDC UR11, c[0x0][0x238] ;  /* 0x00008e00000b7ab9 */ /* 0x000fe20000000800 */
[----:B0-----:R-:W-:-:S04]  /*6a50*/  LOP3.LUT R112, R0, 0x6a, RZ, 0xfc, !PT ;  /* 0x0000006a00707812 */ /* 0x001fc800078efcff */
[----:B------:R-:W-:Y:S02]  /*6a60*/  ISETP.GE.AND P0, PT, R112, UR13, PT ;  /* 0x0000000d70007c0c */ /* 0x000fe4000bf06270 */
[----:B------:R-:W-:Y:S02]  /*6a70*/  LOP3.LUT R112, R0, 0x6c, RZ, 0xfc, !PT ;  /* 0x0000006c00707812 */ /* 0x000fe400078efcff */
[----:B------:R-:W-:Y:S02]  /*6a80*/  PRMT R141, RZ, 0x7610, R141 ;  /* 0x00007610ff8d7816 */ /* 0x000fe4000000008d */
[----:B------:R-:W-:Y:S01]  /*6a90*/  ISETP.GE.AND P1, PT, R112, UR13, PT ;  /* 0x0000000d70007c0c */ /* 0x000fe2000bf26270 */
[----:B------:R-:W-:Y:S01]  /*6aa0*/  IMAD.WIDE R112, R167, 0x2, R76 ;  /* 0x00000002a7707825 */ /* 0x000fe200078e024c */
[----:B------:R-:W-:-:S03]  /*6ab0*/  PRMT R142, RZ, 0x7610, R142 ;  /* 0x00007610ff8e7816 */ /* 0x000fc6000000008e */
[----:B------:R-:W-:Y:S01]  /*6ac0*/  IMAD R154, R154, UR9, RZ ;  /* 0x000000099a9a7c24 */ /* 0x000fe2000f8e02ff */
[----:B------:R-:W-:Y:S01]  /*6ad0*/  LOP3.LUT R167, R0, 0x6e, RZ, 0xfc, !PT ;  /* 0x0000006e00a77812 */ /* 0x000fe200078efcff */
[----:B------:R0:W2:Y:S01]  /*6ae0*/  @!P0 LDG.E.U16 R141, desc[UR14][R112.64] ;  /* 0x0000000e708d8981 */ /* 0x0000a2000c1e1500 */
[----:B------:R-:W-:Y:S01]  /*6af0*/  PRMT R143, RZ, 0x7610, R143 ;  /* 0x00007610ff8f7816 */ /* 0x000fe2000000008f */
[----:B------:R-:W-:Y:S01]  /*6b00*/  ULDC UR9, c[0x0][0x238] ;  /* 0x00008e0000097ab9 */ /* 0x000fe20000000800 */
[----:B0-----:R-:W-:-:S05]  /*6b10*/  IMAD.WIDE R112, R154, 0x2, R76 ;  /* 0x000000029a707825 */ /* 0x001fca00078e024c */
[----:B------:R0:W2:Y:S01]  /*6b20*/  @!P1 LDG.E.U16 R142, desc[UR14][R112.64] ;  /* 0x0000000e708e9981 */ /* 0x0000a2000c1e1500 */
[----:B------:R-:W-:Y:S01]  /*6b30*/  IMAD R167, R167, UR11, RZ ;  /* 0x0000000ba7a77c24 */ /* 0x000fe2000f8e02ff */
[C---:B------:R-:W-:Y:S01]  /*6b40*/  LOP3.LUT R154, R0.reuse, 0x70, RZ, 0xfc, !PT ;  /* 0x00000070009a7812 */ /* 0x040fe200078efcff */
[----:B------:R-:W-:Y:S01]  /*6b50*/  ULDC UR11, c[0x0][0x238] ;  /* 0x00008e00000b7ab9 */ /* 0x000fe20000000800 */
[----:B0-----:R-:W-:-:S04]  /*6b60*/  LOP3.LUT R112, R0, 0x6e, RZ, 0xfc, !PT ;  /* 0x0000006e00707812 */ /* 0x001fc800078efcff */
[----:B------:R-:W-:Y:S02]  /*6b70*/  ISETP.GE.AND P0, PT, R112, UR13, PT ;  /* 0x0000000d70007c0c */ /* 0x000fe4000bf06270 */
[----:B------:R-:W-:-:S04]  /*6b80*/  LOP3.LUT R112, R0, 0x70, RZ, 0xfc, !PT ;  /* 0x0000007000707812 */ /* 0x000fc800078efcff */
        /* <DEDUP_REMOVED lines=27> */
[----:B0-----:R-:W-:-:S04]  /*6d40*/  LOP3.LUT R112, R0, 0x74, RZ, 0xfc, !PT ;  /* 0x0000007400707812 */ /* 0x001fc800078efcff */
[----:B------:R-:W-:Y:S02]  /*6d50*/  ISETP.GE.AND P0, PT, R112, UR13, PT ;  /* 0x0000000d70007c0c */ /* 0x000fe4000bf06270 */
[C---:B------:R-:W-:Y:S02]  /*6d60*/  LOP3.LUT R112, R0.reuse, 0x76, RZ, 0xfc, !PT ;  /* 0x0000007600707812 */ /* 0x040fe400078efcff */
[----:B------:R-:W-:Y:S02]  /*6d70*/  LOP3.LUT R154, R0, 0x76, RZ, 0xfc, !PT ;  /* 0x00000076009a7812 */ /* 0x000fe400078efcff */
[----:B------:R-:W-:Y:S01]  /*6d80*/  ISETP.GE.AND P1, PT, R112, UR13, PT ;  /* 0x0000000d70007c0c */ /* 0x000fe2000bf26270 */
[----:B------:R-:W-:Y:S01]  /*6d90*/  IMAD.WIDE R112, R167, 0x2, R76 ;  /* 0x00000002a7707825 */ /* 0x000fe200078e024c */
[----:B------:R-:W-:-:S03]  /*6da0*/  PRMT R146, RZ, 0x7610, R146 ;  /* 0x00007610ff927816 */ /* 0x000fc60000000092 */
[----:B------:R-:W-:Y:S01]  /*6db0*/  IMAD R154, R154, UR9, RZ ;  /* 0x000000099a9a7c24 */ /* 0x000fe2000f8e02ff */
[----:B------:R-:W-:Y:S01]  /*6dc0*/  ULDC UR9, c[0x0][0x238] ;  /* 0x00008e0000097ab9 */ /* 0x000fe20000000800 */
[----:B------:R0:W2:Y:S02]  /*6dd0*/  @!P0 LDG.E.U16 R145, desc[UR14][R112.64] ;  /* 0x0000000e70918981 */ /* 0x0000a4000c1e1500 */
[----:B0-----:R-:W-:Y:S01]  /*6de0*/  IMAD.WIDE R112, R154, 0x2, R76 ;  /* 0x000000029a707825 */ /* 0x001fe200078e024c */
[----:B------:R-:W-:-:S04]  /*6df0*/  LOP3.LUT R154, R0, 0x7a, RZ, 0xfc, !PT ;  /* 0x0000007a009a7812 */ /* 0x000fc800078efcff */
        /* <DEDUP_REMOVED lines=8> */
[----:B------:R-:W-:Y:S02]  /*6e80*/  IMAD.WIDE R112, R154, 0x2, R76 ;  /* 0x000000029a707825 */ /* 0x000fe400078e024c */
[----:B------:R-:W0:Y:S01]  /*6e90*/  S2R R154, SR_TID.X ;  /* 0x00000000009a7919 */ /* 0x000e220000002100 */
[----:B------:R-:W-:Y:S01]  /*6ea0*/  PRMT R147, RZ, 0x7610, R147 ;  /* 0x00007610ff937816 */ /* 0x000fe20000000093 */
[----:B------:R-:W-:Y:S01]  /*6eb0*/  IMAD R167, R167, UR9, RZ ;  /* 0x00000009a7a77c24 */ /* 0x000fe2000f8e02ff */
[----:B------:R-:W-:-:S04]  /*6ec0*/  PRMT R148, RZ, 0x7610, R148 ;  /* 0x00007610ff947816 */ /* 0x000fc80000000094 */
[----:B------:R1:W2:Y:S02]  /*6ed0*/  @!P0 LDG.E.U16 R147, desc[UR14][R112.64] ;  /* 0x0000000e70938981 */ /* 0x0002a4000c1e1500 */
[----:B-1----:R-:W-:-:S05]  /*6ee0*/  IMAD.WIDE R112, R167, 0x2, R76 ;  /* 0x00000002a7707825 */ /* 0x002fca00078e024c */
[----:B------:R1:W2:Y:S01]  /*6ef0*/  @!P1 LDG.E.U16 R148, desc[UR14][R112.64] ;  /* 0x0000000e70949981 */ /* 0x0002a2000c1e1500 */
[----:B------:R-:W-:Y:S02]  /*6f00*/  IADD3 RZ, P1, R8, R4, RZ ;  /* 0x0000000408ff7210 */ /* 0x000fe40007f3e0ff */
[----:B0-----:R-:W-:-:S04]  /*6f10*/  LOP3.LUT R154, R154, 0x7f, RZ, 0xc0, !PT ;  /* 0x0000007f9a9a7812 */ /* 0x001fc800078ec0ff */
[----:B------:R-:W-:Y:S01]  /*6f20*/  ISETP.GE.AND P0, PT, R154, UR13, PT ;  /* 0x0000000d9a007c0c */ /* 0x000fe2000bf06270 */
[----:B------:R-:W0:Y:S01]  /*6f30*/  S2R R168, SR_TID.X ;  /* 0x0000000000a87919 */ /* 0x000e220000002100 */
[----:B------:R-:W-:Y:S01]  /*6f40*/  PRMT R149, RZ, 0x7610, R149 ;  /* 0x00007610ff957816 */ /* 0x000fe20000000095 */
[----:B-1----:R-:W-:Y:S02]  /*6f50*/  IMAD.IADD R112, R8, 0x1, R4 ;  /* 0x0000000108707824 */ /* 0x002fe400078e0204 */
[----:B------:R-:W-:Y:S01]  /*6f60*/  IMAD.X R113, R186, 0x1, R3, P1 ;  /* 0x00000001ba717824 */ /* 0x000fe200008e0603 */
[----:B------:R-:W-:Y:S01]  /*6f70*/  BAR.SYNC.DEFER_BLOCKING 0x0 ;  /* 0x0000000000007b1d */ /* 0x000fe20000010000 */
[----:B------:R-:W-:Y:S02]  /*6f80*/  IADD3 RZ, P1, R7, R4, RZ ;  /* 0x0000000407ff7210 */ /* 0x000fe40007f3e0ff */
[----:B------:R-:W-:Y:S02]  /*6f90*/  PRMT R150, RZ, 0x7610, R150 ;  /* 0x00007610ff967816 */ /* 0x000fe40000000096 */
[----:B------:R-:W-:-:S02]  /*6fa0*/  PRMT R151, RZ, 0x7610, R151 ;  /* 0x00007610ff977816 */ /* 0x000fc40000000097 */
[----:B------:R-:W-:Y:S01]  /*6fb0*/  PRMT R152, RZ, 0x7610, R152 ;  /* 0x00007610ff987816 */ /* 0x000fe20000000098 */
[----:B------:R1:W2:Y:S02]  /*6fc0*/  @!P0 LDG.E.U16 R149, desc[UR14][R112.64] ;  /* 0x0000000e70958981 */ /* 0x0002a4000c1e1500 */
[----:B-1----:R-:W-:Y:S02]  /*6fd0*/  IMAD.IADD R112, R7, 0x1, R4 ;  /* 0x0000000107707824 */ /* 0x002fe400078e0204 */
[----:B------:R-:W-:Y:S01]  /*6fe0*/  IMAD.X R113, R187, 0x1, R3, P1 ;  /* 0x00000001bb717824 */ /* 0x000fe200008e0603 */
[----:B------:R-:W-:-:S04]  /*6ff0*/  IADD3 RZ, P1, R19, R4, RZ ;  /* 0x0000000413ff7210 */ /* 0x000fc80007f3e0ff */
[----:B------:R1:W2:Y:S02]  /*7000*/  @!P0 LDG.E.U16 R150, desc[UR14][R112.64] ;  /* 0x0000000e70968981 */ /* 0x0002a4000c1e1500 */
[----:B-1----:R-:W-:Y:S02]  /*7010*/  IMAD.IADD R112, R19, 0x1, R4 ;  /* 0x0000000113707824 */ /* 0x002fe400078e0204 */
[----:B------:R-:W-:Y:S01]  /*7020*/  IMAD.X R113, R184, 0x1, R3, P1 ;  /* 0x00000001b8717824 */ /* 0x000fe200008e0603 */
[----:B------:R-:W-:-:S04]  /*7030*/  IADD3 RZ, P1, R20, R4, RZ ;  /* 0x0000000414ff7210 */ /* 0x000fc80007f3e0ff */
[----:B------:R1:W2:Y:S01]  /*7040*/  @!P0 LDG.E.U16 R151, desc[UR14][R112.64] ;  /* 0x0000000e70978981 */ /* 0x0002a2000c1e1500 */
[----:B------:R-:W-:Y:S01]  /*7050*/  PRMT R153, RZ, 0x7610, R153 ;  /* 0x00007610ff997816 */ /* 0x000fe20000000099 */
[----:B-1----:R-:W-:Y:S02]  /*7060*/  IMAD.IADD R112, R20, 0x1, R4 ;  /* 0x0000000114707824 */ /* 0x002fe400078e0204 */
[----:B------:R-:W-:Y:S01]  /*7070*/  IMAD.X R113, R183, 0x1, R3, P1 ;  /* 0x00000001b7717824 */ /* 0x000fe200008e0603 */
[----:B------:R-:W-:-:S04]  /*7080*/  IADD3 RZ, P1, R5, R4, RZ ;  /* 0x0000000405ff7210 */ /* 0x000fc80007f3e0ff */
[----:B------:R1:W2:Y:S02]  /*7090*/  @!P0 LDG.E.U16 R152, desc[UR14][R112.64] ;  /* 0x0000000e70988981 */ /* 0x0002a4000c1e1500 */
[----:B-1----:R-:W-:Y:S02]  /*70a0*/  IMAD.IADD R112, R5, 0x1, R4 ;  /* 0x0000000105707824 */ /* 0x002fe400078e0204 */
[----:B------:R-:W-:-:S05]  /*70b0*/  IMAD.X R113, R185, 0x1, R3, P1 ;  /* 0x00000001b9717824 */ /* 0x000fca00008e0603 */
[----:B------:R0:W2:Y:S02]  /*70c0*/  @!P0 LDG.E.U16 R153, desc[UR14][R112.64] ;  /* 0x0000000e70998981 */ /* 0x0000a4000c1e1500 */
[----:B0-----:R-:W-:-:S04]  /*70d0*/  LOP3.LUT R112, R168, 0x40, RZ, 0xc0, !PT ;  /* 0x00000040a8707812 */ /* 0x001fc800078ec0ff */
[----:B------:R-:W-:Y:S02]  /*70e0*/  ISETP.NE.U32.AND P1, PT, R112, RZ, PT ;  /* 0x000000ff7000720c */ /* 0x000fe40003f25070 */
[----:B------:R-:W-:Y:S02]  /*70f0*/  LOP3.LUT R112, R168, 0x3f, RZ, 0xc0, !PT ;  /* 0x0000003fa8707812 */ /* 0x000fe400078ec0ff */
[----:B------:R-:W-:Y:S02]  /*7100*/  SEL R154, RZ, 0x90, !P1 ;  /* 0x00000090ff9a7807 */ /* 0x000fe40004800000 */
[----:B------:R-:W-:Y:S01]  /*7110*/  IADD3 RZ, P1, R21, R4, RZ ;  /* 0x0000000415ff7210 */ /* 0x000fe20007f3e0ff */
[----:B------:R-:W-:Y:S01]  /*7120*/  IMAD.SHL.U32 R112, R112, 0x2, RZ ;  /* 0x0000000270707824 */ /* 0x000fe200078e00ff */
[----:B------:R-:W-:-:S03]  /*7130*/  PRMT R155, RZ, 0x7610, R155 ;  /* 0x00007610ff9b7816 */ /* 0x000fc6000000009b */
[----:B------:R-:W-:Y:S01]  /*7140*/  IMAD.X R113, R182, 0x1, R3, P1 ;  /* 0x00000001b6717824 */ /* 0x000fe200008e0603 */
[----:B------:R-:W-:Y:S01]  /*7150*/  LOP3.LUT R154, R154, R112, RZ, 0x3c, !PT ;  /* 0x000000709a9a7212 */ /* 0x000fe200078e3cff */
[----:B------:R-:W-:Y:S01]  /*7160*/  IMAD.IADD R112, R21, 0x1, R4 ;  /* 0x0000000115707824 */ /* 0x000fe200078e0204 */
[----:B------:R-:W-:-:S03]  /*7170*/  IADD3 RZ, P1, R22, R4, RZ ;  /* 0x0000000416ff7210 */ /* 0x000fc60007f3e0ff */
[----:B------:R0:W-:Y:S04]  /*7180*/  STS.U16 [R154+UR12], R133 ;  /* 0x000000859a007988 */ /* 0x0001e8000800040c */
[----:B------:R1:W2:Y:S01]  /*7190*/  @!P0 LDG.E.U16 R155, desc[UR14][R112.64] ;  /* 0x0000000e709b8981 */ /* 0x0002a2000c1e1500 */
[----:B0-----:R-:W-:Y:S01]  /*71a0*/  PRMT R133, RZ, 0x7610, R133 ;  /* 0x00007610ff857816 */ /* 0x001fe20000000085 */
[----:B-1----:R-:W-:Y:S02]  /*71b0*/  IMAD.IADD R112, R22, 0x1, R4 ;  /* 0x0000000116707824 */ /* 0x002fe400078e0204 */
[----:B------:R-:W-:Y:S01]  /*71c0*/  IMAD.X R113, R181, 0x1, R3, P1 ;  /* 0x00000001b5717824 */ /* 0x000fe200008e0603 */
[----:B------:R-:W-:Y:S01]  /*71d0*/  IADD3 RZ, P1, R23, R4, RZ ;  /* 0x0000000417ff7210 */ /* 0x000fe20007f3e0ff */
[----:B----4-:R0:W-:Y:S04]  /*71e0*/  STS.U16 [R154+UR12+0x400], R131 ;  /* 0x000400839a007988 */ /* 0x0101e8000800040c */
[----:B------:R1:W4:Y:S01]  /*71f0*/  @!P0 LDG.E.U16 R133, desc[UR14][R112.64] ;  /* 0x0000000e70858981 */ /* 0x000322000c1e1500 */
[----:B0-----:R-:W-:-:S02]  /*7200*/  PRMT R131, RZ, 0x7610, R131 ;  /* 0x00007610ff837816 */ /* 0x001fc40000000083 */
[-C--:B-1----:R-:W-:Y:S01]  /*7210*/  IADD3 R112, R23, R4.reuse, RZ ;  /* 0x0000000417707210 */ /* 0x082fe20007ffe0ff */
[----:B------:R-:W-:Y:S01]  /*7220*/  IMAD.X R113, R180, 0x1, R3, P1 ;  /* 0x00000001b4717824 */ /* 0x000fe200008e0603 */
[CC--:B------:R-:W-:Y:S01]  /*7230*/  IADD3 RZ, P1, R56.reuse, R4.reuse, RZ ;  /* 0x0000000438ff7210 */ /* 0x0c0fe20007f3e0ff */
[----:B-----5:R0:W-:Y:S04]  /*7240*/  STS.U16 [R154+UR12+0x800], R129 ;  /* 0x000800819a007988 */ /* 0x0201e8000800040c */
[----:B------:R1:W5:Y:S01]  /*7250*/  @!P0 LDG.E.U16 R131, desc[UR14][R112.64] ;  /* 0x0000000e70838981 */ /* 0x000362000c1e1500 */
[----:B0-----:R-:W-:Y:S01]  /*7260*/  PRMT R129, RZ, 0x7610, R129 ;  /* 0x00007610ff817816 */ /* 0x001fe20000000081 */
[--C-:B-1----:R-:W-:Y:S02]  /*7270*/  IMAD.IADD R112, R56, 0x1, R4.reuse ;  /* 0x0000000138707824 */ /* 0x102fe400078e0204 */
[----:B------:R-:W-:Y:S01]  /*7280*/  IMAD.X R113, R179, 0x1, R3, P1 ;  /* 0x00000001b3717824 */ /* 0x000fe200008e0603 */
[C---:B------:R-:W-:Y:S01]  /*7290*/  IADD3 RZ, P1, R57.reuse, R4, RZ ;  /* 0x0000000439ff7210 */ /* 0x040fe20007f3e0ff */
[----:B---3--:R0:W-:Y:S04]  /*72a0*/  STS.U16 [R154+UR12+0xc00], R127 ;  /* 0x000c007f9a007988 */ /* 0x0081e8000800040c */
[----:B------:R1:W3:Y:S01]  /*72b0*/  @!P0 LDG.E.U16 R129, desc[UR14][R112.64] ;  /* 0x0000000e70818981 */ /* 0x0002e2000c1e1500 */
[----:B0-----:R-:W-:Y:S01]  /*72c0*/  PRMT R127, RZ, 0x7610, R127 ;  /* 0x00007610ff7f7816 */ /* 0x001fe2000000007f */
[----:B-1----:R-:W-:-:S02]  /*72d0*/  IMAD.IADD R112, R57, 0x1, R4 ;  /* 0x0000000139707824 */ /* 0x002fc400078e0204 */
[----:B------:R-:W-:Y:S01]  /*72e0*/  IMAD.X R113, R178, 0x1, R3, P1 ;  /* 0x00000001b2717824 */ /* 0x000fe200008e0603 */
[CC--:B------:R-:W-:Y:S01]  /*72f0*/  IADD3 RZ, P1, R58.reuse, R4.reuse, RZ ;  /* 0x000000043aff7210 */ /* 0x0c0fe20007f3e0ff */
[----:B------:R0:W-:Y:S04]  /*7300*/  STS.U16 [R154+UR12+0x1000], R121 ;  /* 0x001000799a007988 */ /* 0x0001e8000800040c */
[----:B------:R1:W3:Y:S01]  /*7310*/  @!P0 LDG.E.U16 R127, desc[UR14][R112.64] ;  /* 0x0000000e707f8981 */ /* 0x0002e2000c1e1500 */
[----:B0-----:R-:W-:Y:S01]  /*7320*/  PRMT R121, RZ, 0x7610, R121 ;  /* 0x00007610ff797816 */ /* 0x001fe20000000079 */
[----:B-1----:R-:W-:Y:S02]  /*7330*/  IMAD.IADD R112, R58, 0x1, R4 ;  /* 0x000000013a707824 */ /* 0x002fe400078e0204 */
[----:B------:R-:W-:Y:S01]  /*7340*/  IMAD.X R113, R177, 0x1, R3, P1 ;  /* 0x00000001b1717824 */ /* 0x000fe200008e0603 */
[----:B------:R-:W-:-:S02]  /*7350*/  IADD3 RZ, P1, R59, R4, RZ ;  /* 0x000000043bff7210 */ /* 0x000fc40007f3e0ff */
[----:B------:R-:W-:Y:S02]  /*7360*/  PRMT R157, RZ, 0x7610, R157 ;  /* 0x00007610ff9d7816 */ /* 0x000fe4000000009d */
[----:B------:R0:W3:Y:S04]  /*7370*/  @!P0 LDG.E.U16 R121, desc[UR14][R112.64] ;  /* 0x0000000e70798981 */ /* 0x0000e8000c1e1500 */
[----:B------:R1:W-:Y:S01]  /*7380*/  STS.U16 [R154+UR12+0x1400], R111 ;  /* 0x0014006f9a007988 */ /* 0x0003e2000800040c */
[--C-:B0-----:R-:W-:Y:S02]  /*7390*/  IMAD.IADD R112, R59, 0x1, R4.reuse ;  /* 0x000000013b707824 */ /* 0x101fe400078e0204 */
[--C-:B------:R-:W-:Y:S01]  /*73a0*/  IMAD.X R113, R130, 0x1, R3.reuse, P1 ;  /* 0x0000000182717824 */ /* 0x100fe200008e0603 */
[-C--:B------:R-:W-:Y:S01]  /*73b0*/  IADD3 RZ, P1, R6, R4.reuse, RZ ;  /* 0x0000000406ff7210 */ /* 0x080fe20007f3e0ff */
[----:B------:R0:W-:Y:S04]  /*73c0*/  STS.U16 [R154+UR12+0x1800], R110 ;  /* 0x0018006e9a007988 */ /* 0x0001e8000800040c */
[----:B------:R0:W4:Y:S01]  /*73d0*/  @!P0 LDG.E.U16 R157, desc[UR14][R112.64] ;  /* 0x0000000e709d8981 */ /* 0x000122000c1e1500 */
[----:B-1----:R-:W-:Y:S01]  /*73e0*/  IMAD.X R111, R176, 0x1, R3, P1 ;  /* 0x00000001b06f7824 */ /* 0x002fe200008e0603 */
[----:B------:R-:W-:Y:S01]  /*73f0*/  IADD3 RZ, P1, R18, R4, RZ ;  /* 0x0000000412ff7210 */ /* 0x000fe20007f3e0ff */
[----:B0-----:R-:W-:Y:S01]  /*7400*/  IMAD.IADD R110, R6, 0x1, R4 ;  /* 0x00000001066e7824 */ /* 0x001fe200078e0204 */
[----:B------:R-:W-:Y:S01]  /*7410*/  PRMT R112, RZ, 0x7610, R112 ;  /* 0x00007610ff707816 */ /* 0x000fe20000000070 */
[----:B------:R0:W-:Y:S05]  /*7420*/  STS.U16 [R154+UR12+0x1c00], R109 ;  /* 0x001c006d9a007988 */ /* 0x0001ea000800040c */
[----:B------:R1:W5:Y:S01]  /*7430*/  @!P0 LDG.E.U16 R112, desc[UR14][R110.64] ;  /* 0x0000000e6e708981 */ /* 0x000362000c1e1500 */
[----:B0-----:R-:W-:Y:S01]  /*7440*/  PRMT R109, RZ, 0x7610, R109 ;  /* 0x00007610ff6d7816 */ /* 0x001fe2000000006d */
[----:B-1----:R-:W-:-:S02]  /*7450*/  IMAD.IADD R110, R18, 0x1, R4 ;  /* 0x00000001126e7824 */ /* 0x002fc400078e0204 */
[----:B------:R-:W-:Y:S01]  /*7460*/  IMAD.X R111, R175, 0x1, R3, P1 ;  /* 0x00000001af6f7824 */ /* 0x000fe200008e0603 */
[C---:B------:R-:W-:Y:S02]  /*7470*/  IADD3 RZ, P1, R17.reuse, R4, RZ ;  /* 0x0000000411ff7210 */ /* 0x040fe40007f3e0ff */
[----:B------:R-:W-:Y:S02]  /*7480*/  PRMT R113, RZ, 0x7610, R113 ;  /* 0x00007610ff717816 */ /* 0x000fe40000000071 */
[----:B------:R0:W3:Y:S04]  /*7490*/  @!P0 LDG.E.U16 R109, desc[UR14][R110.64] ;  /* 0x0000000e6e6d8981 */ /* 0x0000e8000c1e1500 */
[----:B------:R1:W-:Y:S01]  /*74a0*/  STS.U16 [R154+UR12+0x2000], R120 ;  /* 0x002000789a007988 */ /* 0x0003e2000800040c */
[----:B0-----:R-:W-:-:S02]  /*74b0*/  IMAD.IADD R110, R17, 0x1, R4 ;  /* 0x00000001116e7824 */ /* 0x001fc400078e0204 */
[--C-:B------:R-:W-:Y:S01]  /*74c0*/  IMAD.X R111, R174, 0x1, R3.reuse, P1 ;  /* 0x00000001ae6f7824 */ /* 0x100fe200008e0603 */
[CC--:B------:R-:W-:Y:S02]  /*74d0*/  IADD3 RZ, P1, R16.reuse, R4.reuse, RZ ;  /* 0x0000000410ff7210 */ /* 0x0c0fe40007f3e0ff */
[----:B-1----:R-:W-:Y:S02]  /*74e0*/  PRMT R120, RZ, 0x7610, R120 ;  /* 0x00007610ff787816 */ /* 0x002fe40000000078 */
[----:B------:R0:W3:Y:S04]  /*74f0*/  @!P0 LDG.E.U16 R113, desc[UR14][R110.64] ;  /* 0x0000000e6e718981 */ /* 0x0000e8000c1e1500 */
[----:B------:R1:W-:Y:S01]  /*7500*/  STS.U16 [R154+UR12+0x2400], R122 ;  /* 0x0024007a9a007988 */ /* 0x0003e2000800040c */
[-C--:B0-----:R-:W-:Y:S01]  /*7510*/  IADD3 R110, R16, R4.reuse, RZ ;  /* 0x00000004106e7210 */ /* 0x081fe20007ffe0ff */
[----:B------:R-:W-:Y:S01]  /*7520*/  IMAD.X R111, R173, 0x1, R3, P1 ;  /* 0x00000001ad6f7824 */ /* 0x000fe200008e0603 */
[----:B------:R-:W-:-:S02]  /*7530*/  IADD3 RZ, P1, R15, R4, RZ ;  /* 0x000000040fff7210 */ /* 0x000fc40007f3e0ff */
[----:B-1----:R-:W-:Y:S02]  /*7540*/  PRMT R122, RZ, 0x7610, R122 ;  /* 0x00007610ff7a7816 */ /* 0x002fe4000000007a */
[----:B------:R0:W3:Y:S04]  /*7550*/  @!P0 LDG.E.U16 R120, desc[UR14][R110.64] ;  /* 0x0000000e6e788981 */ /* 0x0000e8000c1e1500 */
[----:B------:R1:W-:Y:S01]  /*7560*/  STS.U16 [R154+UR12+0x2800], R128 ;  /* 0x002800809a007988 */ /* 0x0003e2000800040c */
[----:B0-----:R-:W-:Y:S02]  /*7570*/  IMAD.IADD R110, R15, 0x1, R4 ;  /* 0x000000010f6e7824 */ /* 0x001fe400078e0204 */
        /* <DEDUP_REMOVED lines=10> */
[----:B--2---:R1:W-:Y:S01]  /*7620*/  STS.U16 [R154+UR12+0x3000], R158 ;  /* 0x0030009e9a007988 */ /* 0x0043e2000800040c */
[----:B0-----:R-:W-:Y:S02]  /*7630*/  IMAD.IADD R110, R13, 0x1, R4 ;  /* 0x000000010d6e7824 */ /* 0x001fe400078e0204 */
[----:B------:R-:W-:Y:S01]  /*7640*/  IMAD.X R111, R134, 0x1, R3, P1 ;  /* 0x00000001866f7824 */ /* 0x000fe200008e0603 */
[----:B------:R-:W-:-:S02]  /*7650*/  IADD3 RZ, P1, R12, R4, RZ ;  /* 0x000000040cff7210 */ /* 0x000fc40007f3e0ff */
[----:B-1----:R-:W-:Y:S02]  /*7660*/  PRMT R158, RZ, 0x7610, R158 ;  /* 0x00007610ff9e7816 */ /* 0x002fe4000000009e */
[----:B------:R0:W2:Y:S04]  /*7670*/  @!P0 LDG.E.U16 R156, desc[UR14][R110.64] ;  /* 0x0000000e6e9c8981 */ /* 0x0000a8000c1e1500 */
[----:B------:R1:W-:Y:S01]  /*7680*/  STS.U16 [R154+UR12+0x3400], R159 ;  /* 0x0034009f9a007988 */ /* 0x0003e2000800040c */
[----:B0-----:R-:W-:Y:S02]  /*7690*/  IMAD.IADD R110, R12, 0x1, R4 ;  /* 0x000000010c6e7824 */ /* 0x001fe400078e0204 */
[----:B------:R-:W-:Y:S01]  /*76a0*/  IMAD.X R111, R171, 0x1, R3, P1 ;  /* 0x00000001ab6f7824 */ /* 0x000fe200008e0603 */
[----:B------:R-:W-:-:S02]  /*76b0*/  IADD3 RZ, P1, R11, R4, RZ ;  /* 0x000000040bff7210 */ /* 0x000fc40007f3e0ff */
[----:B-1----:R-:W-:Y:S02]  /*76c0*/  PRMT R159, RZ, 0x7610, R159 ;  /* 0x00007610ff9f7816 */ /* 0x002fe4000000009f */
[----:B------:R0:W5:Y:S04]  /*76d0*/  @!P0 LDG.E.U16 R158, desc[UR14][R110.64] ;  /* 0x0000000e6e9e8981 */ /* 0x000168000c1e1500 */
        /* <DEDUP_REMOVED lines=11> */
[----:B------:R0:W2:Y:S01]  /*7790*/  @!P0 LDG.E.U16 R160, desc[UR14][R110.64] ;  /* 0x0000000e6ea08981 */ /* 0x0000a2000c1e1500 */
[----:B------:R-:W-:Y:S01]  /*77a0*/  PRMT R163, RZ, 0x7610, R163 ;  /* 0x00007610ffa37816 */ /* 0x000fe200000000a3 */
[----:B0-----:R-:W-:Y:S02]  /*77b0*/  IMAD.IADD R110, R9, 0x1, R4 ;  /* 0x00000001096e7824 */ /* 0x001fe400078e0204 */
[----:B------:R-:W-:-:S05]  /*77c0*/  IMAD.X R111, R138, 0x1, R3, P1 ;  /* 0x000000018a6f7824 */ /* 0x000fca00008e0603 */
[----:B------:R0:W2:Y:S01]  /*77d0*/  @!P0 LDG.E.U16 R161, desc[UR14][R110.64] ;  /* 0x0000000e6ea18981 */ /* 0x0000a2000c1e1500 */
[----:B------:R-:W-:Y:S02]  /*77e0*/  LOP3.LUT R167, R154, 0x20, RZ, 0x3c, !PT ;  /* 0x000000209aa77812 */ /* 0x000fe400078e3cff */
[----:B0-----:R-:W-:-:S04]  /*77f0*/  IADD3 R110, P1, R189, R4, RZ ;  /* 0x00000004bd6e7210 */ /* 0x001fc80007f3e0ff */
[----:B------:R-:W-:Y:S01]  /*7800*/  IADD3.X R111, R162, R3, RZ, P1, !PT ;  /* 0x00000003a26f7210 */ /* 0x000fe20000ffe4ff */
[----:B------:R0:W-:Y:S04]  /*7810*/  STS.U16 [R167+UR12+0xd00], R83 ;  /* 0x000d0053a7007988 */ /* 0x0001e8000800040c */
[----:B------:R1:W2:Y:S01]  /*7820*/  @!P0 LDG.E.U16 R163, desc[UR14][R110.64] ;  /* 0x0000000e6ea38981 */ /* 0x0002a2000c1e1500 */
[----:B0-----:R-:W-:Y:S02]  /*7830*/  PRMT R83, RZ, 0x7610, R83 ;  /* 0x00007610ff537816 */ /* 0x001fe40000000053 */
[----:B-1----:R-:W-:-:S05]  /*7840*/  IADD3 R110, P1, R237, R4, RZ ;  /* 0x00000004ed6e7210 */ /* 0x002fca0007f3e0ff */
[----:B------:R-:W-:-:S05]  /*7850*/  IMAD.X R111, R212, 0x1, R3, P1 ;  /* 0x00000001d46f7824 */ /* 0x000fca00008e0603 */
[----:B------:R0:W4:Y:S01]  /*7860*/  @!P0 LDG.E.U16 R83, desc[UR14][R110.64] ;  /* 0x0000000e6e538981 */ /* 0x000122000c1e1500 */
[----:B------:R-:W-:-:S03]  /*7870*/  PRMT R165, RZ, 0x7610, R165 ;  /* 0x00007610ffa57816 */ /* 0x000fc600000000a5 */
[----:B------:R1:W-:Y:S01]  /*7880*/  STS.U16 [R167+UR12+0x1500], R106 ;  /* 0x0015006aa7007988 */ /* 0x0003e2000800040c */
[----:B0-----:R-:W-:-:S05]  /*7890*/  IADD3 R110, P1, R242, R4, RZ ;  /* 0x00000004f26e7210 */ /* 0x001fca0007f3e0ff */
[--C-:B------:R-:W-:Y:S01]  /*78a0*/  IMAD.X R111, R220, 0x1, R3.reuse, P1 ;  /* 0x00000001dc6f7824 */ /* 0x100fe200008e0603 */
[----:B-1----:R-:W-:Y:S01]  /*78b0*/  IADD3 R106, P1, R229, R4, RZ ;  /* 0x00000004e56a7210 */ /* 0x002fe20007f3e0ff */
[----:B------:R0:W-:Y:S04]  /*78c0*/  STS.U16 [R167+UR12+0x1100], R107 ;  /* 0x0011006ba7007988 */ /* 0x0001e8000800040c */
[----:B------:R1:W3:Y:S01]  /*78d0*/  @!P0 LDG.E.U16 R165, desc[UR14][R110.64] ;  /* 0x0000000e6ea58981 */ /* 0x0002e2000c1e1500 */
[----:B0-----:R-:W-:Y:S01]  /*78e0*/  IMAD.X R107, R204, 0x1, R3, P1 ;  /* 0x00000001cc6b7824 */ /* 0x001fe200008e0603 */
[----:B-1----:R-:W-:-:S06]  /*78f0*/  PRMT R110, RZ, 0x7610, R110 ;  /* 0x00007610ff6e7816 */ /* 0x002fcc000000006e */
[----:B------:R0:W2:Y:S01]  /*7900*/  @!P0 LDG.E.U16 R110, desc[UR14][R106.64] ;  /* 0x0000000e6a6e8981 */ /* 0x0000a2000c1e1500 */
[----:B------:R-:W-:-:S03]  /*7910*/  PRMT R111, RZ, 0x7610, R111 ;  /* 0x00007610ff6f7816 */ /* 0x000fc6000000006f */
[----:B------:R1:W-:Y:S01]  /*7920*/  STS.U16 [R167+UR12+0x1d00], R104 ;  /* 0x001d0068a7007988 */ /* 0x0003e2000800040c */
[----:B0-----:R-:W-:-:S05]  /*7930*/  IADD3 R106, P1, R203, R4, RZ ;  /* 0x00000004cb6a7210 */ /* 0x001fca0007f3e0ff */
[--C-:B------:R-:W-:Y:S01]  /*7940*/  IMAD.X R107, R73, 0x1, R3.reuse, P1 ;  /* 0x00000001496b7824 */ /* 0x100fe200008e0603 */
[----:B-1----:R-:W-:Y:S01]  /*7950*/  IADD3 R104, P1, R195, R4, RZ ;  /* 0x00000004c3687210 */ /* 0x002fe20007f3e0ff */
[----:B------:R0:W-:Y:S04]  /*7960*/  STS.U16 [R167+UR12+0x1900], R105 ;  /* 0x00190069a7007988 */ /* 0x0001e8000800040c */
[----:B------:R1:W2:Y:S04]  /*7970*/  @!P0 LDG.E.U16 R111, desc[UR14][R106.64] ;  /* 0x0000000e6a6f8981 */ /* 0x0002a8000c1e1500 */
[----:B------:R1:W-:Y:S01]  /*7980*/  STS.U16 [R167+UR12+0x500], R102 ;  /* 0x00050066a7007988 */ /* 0x0003e2000800040c */
[----:B0-----:R-:W-:Y:S01]  /*7990*/  IMAD.X R105, R65, 0x1, R3, P1 ;  /* 0x0000000141697824 */ /* 0x001fe200008e0603 */
[----:B-1----:R-:W-:-:S02]  /*79a0*/  PRMT R106, RZ, 0x7610, R106 ;  /* 0x00007610ff6a7816 */ /* 0x002fc4000000006a */
[----:B------:R-:W-:Y:S01]  /*79b0*/  IADD3 R102, P1, R245, R4, RZ ;  /* 0x00000004f5667210 */ /* 0x000fe20007f3e0ff */
[----:B------:R0:W-:Y:S04]  /*79c0*/  STS.U16 [R167+UR12+0x2100], R103 ;  /* 0x00210067a7007988 */ /* 0x0001e8000800040c */
[----:B------:R1:W2:Y:S01]  /*79d0*/  @!P0 LDG.E.U16 R106, desc[UR14][R104.64] ;  /* 0x0000000e686a8981 */ /* 0x0002a2000c1e1500 */
[----:B0-----:R-:W-:Y:S01]  /*79e0*/  IMAD.X R103, R219, 0x1, R3, P1 ;  /* 0x00000001db677824 */ /* 0x001fe200008e0603 */
[----:B-1----:R-:W-:-:S06]  /*79f0*/  PRMT R104, RZ, 0x7610, R104 ;  /* 0x00007610ff687816 */ /* 0x002fcc0000000068 */
[----:B------:R0:W2:Y:S01]  /*7a00*/  @!P0 LDG.E.U16 R104, desc[UR14][R102.64] ;  /* 0x0000000e66688981 */ /* 0x0000a2000c1e1500 */
[----:B------:R-:W-:Y:S02]  /*7a10*/  PRMT R105, RZ, 0x7610, R105 ;  /* 0x00007610ff697816 */ /* 0x000fe40000000069 */
[----:B0-----:R-:W-:-:S05]  /*7a20*/  IADD3 R102, P1, R236, R4, RZ ;  /* 0x00000004ec667210 */ /* 0x001fca0007f3e0ff */
[----:B------:R-:W-:-:S05]  /*7a30*/  IMAD.X R103, R211, 0x1, R3, P1 ;  /* 0x00000001d3677824 */ /* 0x000fca00008e0603 */
[----:B------:R0:W2:Y:S01]  /*7a40*/  @!P0 LDG.E.U16 R105, desc[UR14][R102.64] ;  /* 0x0000000e66698981 */ /* 0x0000a2000c1e1500 */
[----:B------:R-:W-:Y:S02]  /*7a50*/  PRMT R107, RZ, 0x7610, R107 ;  /* 0x00007610ff6b7816 */ /* 0x000fe4000000006b */
[----:B0-----:R-:W-:-:S05]  /*7a60*/  IADD3 R102, P1, R228, R4, RZ ;  /* 0x00000004e4667210 */ /* 0x001fca0007f3e0ff */
[----:B------:R-:W-:Y:S01]  /*7a70*/  IMAD.X R103, R86, 0x1, R3, P1 ;  /* 0x0000000156677824 */ /* 0x000fe200008e0603 */
[----:B------:R0:W-:Y:S04]  /*7a80*/  STS.U16 [R167+UR12+0x2d00], R116 ;  /* 0x002d0074a7007988 */ /* 0x0001e8000800040c */
[----:B------:R1:W2:Y:S01]  /*7a90*/  @!P0 LDG.E.U16 R107, desc[UR14][R102.64] ;  /* 0x0000000e666b8981 */ /* 0x0002a2000c1e1500 */
[----:B0-----:R-:W-:Y:S02]  /*7aa0*/  PRMT R116, RZ, 0x7610, R116 ;  /* 0x00007610ff747816 */ /* 0x001fe40000000074 */
[----:B-1----:R-:W-:-:S05]  /*7ab0*/  IADD3 R102, P1, R202, R4, RZ ;  /* 0x00000004ca667210 */ /* 0x002fca0007f3e0ff */
        /* <DEDUP_REMOVED lines=19> */
[----:B-1----:R-:W-:Y:S01]  /*7bf0*/  IADD3 R102, P1, R227, R4, RZ ;  /* 0x00000004e3667210 */ /* 0x002fe20007f3e0ff */
[----:B------:R0:W-:Y:S04]  /*7c00*/  STS.U16 [R167+UR12+0x3d00], R147 ;  /* 0x003d0093a7007988 */ /* 0x0001e8000800040c */
[----:B------:R-:W-:Y:S01]  /*7c10*/  IMAD.X R103, R84, 0x1, R3, P1 ;  /* 0x0000000154677824 */ /* 0x000fe200008e0603 */
[----:B------:R-:W-:Y:S04]  /*7c20*/  STS.U16 [R167+UR12+0x100], R95 ;  /* 0x0001005fa7007988 */ /* 0x000fe8000800040c */
[----:B------:R1:W2:Y:S01]  /*7c30*/  @!P0 LDG.E.U16 R141, desc[UR14][R102.64] ;  /* 0x0000000e668d8981 */ /* 0x0002a2000c1e1500 */
[----:B0-----:R-:W-:-:S03]  /*7c40*/  LOP3.LUT R147, R154, 0x40, RZ, 0x3c, !PT ;  /* 0x000000409a937812 */ /* 0x001fc600078e3cff */
[----:B------:R-:W-:Y:S04]  /*7c50*/  STS.U16 [R167+UR12+0x900], R99 ;  /* 0x00090063a7007988 */ /* 0x000fe8000800040c */
[----:B------:R-:W-:Y:S01]  /*7c60*/  STS.U16 [R167+UR12+0x3900], R144 ;  /* 0x00390090a7007988 */ /* 0x000fe2000800040c */
[----:B-1----:R-:W-:-:S03]  /*7c70*/  IADD3 R102, P1, R201, R4, RZ ;  /* 0x00000004c9667210 */ /* 0x002fc60007f3e0ff */
[----:B------:R0:W-:Y:S02]  /*7c80*/  STS.U16 [R147+UR12+0x200], R87 ;  /* 0x0002005793007988 */ /* 0x0001e4000800040c */
[----:B------:R-:W-:Y:S01]  /*7c90*/  IMAD.X R103, R71, 0x1, R3, P1 ;  /* 0x0000000147677824 */ /* 0x000fe200008e0603 */
[----:B0-----:R-:W-:-:S06]  /*7ca0*/  PRMT R87, RZ, 0x7610, R87 ;  /* 0x00007610ff577816 */ /* 0x001fcc0000000057 */
[----:B------:R0:W2:Y:S01]  /*7cb0*/  @!P0 LDG.E.U16 R87, desc[UR14][R102.64] ;  /* 0x0000000e66578981 */ /* 0x0000a2000c1e1500 */
[----:B------:R-:W-:Y:S02]  /*7cc0*/  PRMT R144, RZ, 0x7610, R144 ;  /* 0x00007610ff907816 */ /* 0x000fe40000000090 */
[-C--:B0-----:R-:W-:Y:S01]  /*7cd0*/  IADD3 R102, P1, R193, R4.reuse, RZ ;  /* 0x00000004c1667210 */ /* 0x081fe20007f3e0ff */
[----:B------:R0:W-:Y:S04]  /*7ce0*/  STS.U16 [R147+UR12+0xa00], R100 ;  /* 0x000a006493007988 */ /* 0x0001e8000800040c */
[----:B------:R-:W-:Y:S01]  /*7cf0*/  IMAD.X R103, R63, 0x1, R3, P1 ;  /* 0x000000013f677824 */ /* 0x000fe200008e0603 */
[----:B------:R1:W-:Y:S04]  /*7d00*/  STS.U16 [R147+UR12+0x600], R101 ;  /* 0x0006006593007988 */ /* 0x0003e8000800040c */
[----:B------:R5:W2:Y:S01]  /*7d10*/  @!P0 LDG.E.U16 R144, desc[UR14][R102.64] ;  /* 0x0000000e66908981 */ /* 0x000aa2000c1e1500 */
[----:B0-----:R-:W-:-:S03]  /*7d20*/  IADD3 R100, P1, R243, R4, RZ ;  /* 0x00000004f3647210 */ /* 0x001fc60007f3e0ff */
[----:B------:R0:W-:Y:S01]  /*7d30*/  STS.U16 [R147+UR12+0xe00], R98 ;  /* 0x000e006293007988 */ /* 0x0001e2000800040c */
[----:B-1----:R-:W-:Y:S02]  /*7d40*/  IADD3.X R101, R217, R3, RZ, P1, !PT ;  /* 0x00000003d9657210 */ /* 0x002fe40000ffe4ff */
[----:B-----5:R-:W-:Y:S02]  /*7d50*/  PRMT R102, RZ, 0x7610, R102 ;  /* 0x00007610ff667816 */ /* 0x020fe40000000066 */
[----:B0-----:R-:W-:-:S04]  /*7d60*/  IADD3 R98, P1, R234, R4, RZ ;  /* 0x00000004ea627210 */ /* 0x001fc80007f3e0ff */
[----:B------:R0:W5:Y:S01]  /*7d70*/  @!P0 LDG.E.U16 R102, desc[UR14][R100.64] ;  /* 0x0000000e64668981 */ /* 0x000162000c1e1500 */
[----:B------:R-:W-:Y:S01]  /*7d80*/  IMAD.X R99, R209, 0x1, R3, P1 ;  /* 0x00000001d1637824 */ /* 0x000fe200008e0603 */
[----:B0-----:R-:W-:-:S06]  /*7d90*/  PRMT R100, RZ, 0x7610, R100 ;  /* 0x00007610ff647816 */ /* 0x001fcc0000000064 */
[----:B------:R0:W5:Y:S01]  /*7da0*/  @!P0 LDG.E.U16 R100, desc[UR14][R98.64] ;  /* 0x0000000e62648981 */ /* 0x000162000c1e1500 */
[----:B------:R-:W-:Y:S02]  /*7db0*/  PRMT R101, RZ, 0x7610, R101 ;  /* 0x00007610ff657816 */ /* 0x000fe40000000065 */
[----:B0-----:R-:W-:-:S05]  /*7dc0*/  IADD3 R98, P1, R226, R4, RZ ;  /* 0x00000004e2627210 */ /* 0x001fca0007f3e0ff */
[----:B------:R-:W-:-:S05]  /*7dd0*/  IMAD.X R99, R82, 0x1, R3, P1 ;  /* 0x0000000152637824 */ /* 0x000fca00008e0603 */
[----:B------:R0:W5:Y:S01]  /*7de0*/  @!P0 LDG.E.U16 R101, desc[UR14][R98.64] ;  /* 0x0000000e62658981 */ /* 0x000162000c1e1500 */
[----:B------:R-:W-:-:S03]  /*7df0*/  PRMT R103, RZ, 0x7610, R103 ;  /* 0x00007610ff677816 */ /* 0x000fc60000000067 */
[----:B------:R1:W-:Y:S01]  /*7e00*/  STS.U16 [R147+UR12+0x1a00], R96 ;  /* 0x001a006093007988 */ /* 0x0003e2000800040c */
[----:B0-----:R-:W-:-:S05]  /*7e10*/  IADD3 R98, P1, R200, R4, RZ ;  /* 0x00000004c8627210 */ /* 0x001fca0007f3e0ff */
[--C-:B------:R-:W-:Y:S01]  /*7e20*/  IMAD.X R99, R70, 0x1, R3.reuse, P1 ;  /* 0x0000000146637824 */ /* 0x100fe200008e0603 */
[----:B-1----:R-:W-:Y:S01]  /*7e30*/  IADD3 R96, P1, R192, R4, RZ ;  /* 0x00000004c0607210 */ /* 0x002fe20007f3e0ff */
[----:B------:R0:W-:Y:S04]  /*7e40*/  STS.U16 [R147+UR12+0x1600], R97 ;  /* 0x0016006193007988 */ /* 0x0001e8000800040c */
[----:B------:R1:W5:Y:S04]  /*7e50*/  @!P0 LDG.E.U16 R103, desc[UR14][R98.64] ;  /* 0x0000000e62678981 */ /* 0x000368000c1e1500 */
[----:B------:R4:W-:Y:S01]  /*7e60*/  STS.U16 [R147+UR12+0x1e00], R94 ;  /* 0x001e005e93007988 */ /* 0x0009e2000800040c */
[----:B0-----:R-:W-:Y:S01]  /*7e70*/  IMAD.X R97, R62, 0x1, R3, P1 ;  /* 0x000000013e617824 */ /* 0x001fe200008e0603 */
[----:B-1----:R-:W-:-:S02]  /*7e80*/  PRMT R98, RZ, 0x7610, R98 ;  /* 0x00007610ff627816 */ /* 0x002fc40000000062 */
[----:B----4-:R-:W-:-:S04]  /*7e90*/  IADD3 R94, P1, R241, R4, RZ ;  /* 0x00000004f15e7210 */ /* 0x010fc80007f3e0ff */
[----:B------:R0:W4:Y:S01]  /*7ea0*/  @!P0 LDG.E.U16 R98, desc[UR14][R96.64] ;  /* 0x0000000e60628981 */ /* 0x000122000c1e1500 */
[----:B------:R-:W-:-:S03]  /*7eb0*/  IMAD.X R95, R216, 0x1, R3, P1 ;  /* 0x00000001d85f7824 */ /* 0x000fc600008e0603 */
[----:B------:R1:W-:Y:S01]  /*7ec0*/  STS.U16 [R147+UR12+0x1200], R92 ;  /* 0x0012005c93007988 */ /* 0x0003e2000800040c */
[----:B0-----:R-:W-:Y:S02]  /*7ed0*/  PRMT R96, RZ, 0x7610, R96 ;  /* 0x00007610ff607816 */ /* 0x001fe40000000060 */
[----:B-1----:R-:W-:Y:S01]  /*7ee0*/  IADD3 R92, P1, R233, R4, RZ ;  /* 0x00000004e95c7210 */ /* 0x002fe20007f3e0ff */
[----:B------:R0:W-:Y:S04]  /*7ef0*/  STS.U16 [R147+UR12+0x2200], R93 ;  /* 0x0022005d93007988 */ /* 0x0001e8000800040c */
[----:B------:R1:W4:Y:S01]  /*7f00*/  @!P0 LDG.E.U16 R96, desc[UR14][R94.64] ;  /* 0x0000000e5e608981 */ /* 0x000322000c1e1500 */
[----:B0-----:R-:W-:Y:S01]  /*7f10*/  IMAD.X R93, R208, 0x1, R3, P1 ;  /* 0x00000001d05d7824 */ /* 0x001fe200008e0603 */
[----:B-1----:R-:W-:-:S06]  /*7f20*/  PRMT R94, RZ, 0x7610, R94 ;  /* 0x00007610ff5e7816 */ /* 0x002fcc000000005e */
[----:B------:R0:W4:Y:S01]  /*7f30*/  @!P0 LDG.E.U16 R94, desc[UR14][R92.64] ;  /* 0x0000000e5c5e8981 */ /* 0x000122000c1e1500 */
[----:B------:R-:W-:Y:S02]  /*7f40*/  PRMT R95, RZ, 0x7610, R95 ;  /* 0x00007610ff5f7816 */ /* 0x000fe4000000005f */
[----:B0-----:R-:W-:-:S05]  /*7f50*/  IADD3 R92, P1, R225, R4, RZ ;  /* 0x00000004e15c7210 */ /* 0x001fca0007f3e0ff */
[----:B------:R-:W-:-:S05]  /*7f60*/  IMAD.X R93, R80, 0x1, R3, P1 ;  /* 0x00000001505d7824 */ /* 0x000fca00008e0603 */
[----:B------:R0:W4:Y:S01]  /*7f70*/  @!P0 LDG.E.U16 R95, desc[UR14][R92.64] ;  /* 0x0000000e5c5f8981 */ /* 0x000122000c1e1500 */
[----:B------:R-:W-:Y:S02]  /*7f80*/  PRMT R97, RZ, 0x7610, R97 ;  /* 0x00007610ff617816 */ /* 0x000fe40000000061 */
[----:B0-----:R-:W-:-:S05]  /*7f90*/  IADD3 R92, P1, R224, R4, RZ ;  /* 0x00000004e05c7210 */ /* 0x001fca0007f3e0ff */
[----:B------:R-:W-:-:S05]  /*7fa0*/  IMAD.X R93, R140, 0x1, R3, P1 ;  /* 0x000000018c5d7824 */ /* 0x000fca00008e0603 */
[----:B------:R0:W4:Y:S01]  /*7fb0*/  @!P0 LDG.E.U16 R97, desc[UR14][R92.64] ;  /* 0x0000000e5c618981 */ /* 0x000122000c1e1500 */
[----:B------:R-:W-:Y:S02]  /*7fc0*/  PRMT R99, RZ, 0x7610, R99 ;  /* 0x00007610ff637816 */ /* 0x000fe40000000063 */
[----:B0-----:R-:W-:-:S05]  /*7fd0*/  IADD3 R92, P1, R199, R4, RZ ;  /* 0x00000004c75c7210 */ /* 0x001fca0007f3e0ff */
[----:B------:R-:W-:Y:S01]  /*7fe0*/  IMAD.X R93, R69, 0x1, R3, P1 ;  /* 0x00000001455d7824 */ /* 0x000fe200008e0603 */
[----:B------:R0:W-:Y:S04]  /*7ff0*/  STS.U16 [R147+UR12+0x2e00], R114 ;  /* 0x002e007293007988 */ /* 0x0001e8000800040c */
[----:B------:R1:W4:Y:S01]  /*8000*/  @!P0 LDG.E.U16 R99, desc[UR14][R92.64] ;  /* 0x0000000e5c638981 */ /* 0x000322000c1e1500 */
[----:B0-----:R-:W-:Y:S02]  /*8010*/  PRMT R114, RZ, 0x7610, R114 ;  /* 0x00007610ff727816 */ /* 0x001fe40000000072 */
[----:B-1----:R-:W-:-:S05]  /*8020*/  IADD3 R92, P1, R191, R4, RZ ;  /* 0x00000004bf5c7210 */ /* 0x002fca0007f3e0ff */
        /* <DEDUP_REMOVED lines=18> */
[----:B------:R-:W-:Y:S02]  /*8150*/  LOP3.LUT R154, R154, 0x60, RZ, 0x3c, !PT ;  /* 0x000000609a9a7812 */ /* 0x000fe400078e3cff */
[----:B0-----:R-:W-:Y:S02]  /*8160*/  PRMT R142, RZ, 0x7610, R142 ;  /* 0x00007610ff8e7816 */ /* 0x001fe4000000008e */
[----:B-1----:R-:W-:-:S05]  /*8170*/  IADD3 R92, P1, R198, R4, RZ ;  /* 0x00000004c65c7210 */ /* 0x002fca0007f3e0ff */
[----:B------:R-:W-:Y:S01]  /*8180*/  IMAD.X R93, R68, 0x1, R3, P1 ;  /* 0x00000001445d7824 */ /* 0x000fe200008e0603 */
[----:B------:R-:W-:Y:S04]  /*8190*/  STS.U16 [R147+UR12+0x3a00], R145 ;  /* 0x003a009193007988 */ /* 0x000fe8000800040c */
[----:B------:R0:W4:Y:S04]  /*81a0*/  @!P0 LDG.E.U16 R142, desc[UR14][R92.64] ;  /* 0x0000000e5c8e8981 */ /* 0x000128000c1e1500 */
[----:B------:R-:W-:Y:S01]  /*81b0*/  STS.U16 [R147+UR12+0x3e00], R148 ;  /* 0x003e009493007988 */ /* 0x000fe2000800040c */
[----:B0-----:R-:W-:-:S03]  /*81c0*/  IADD3 R92, P1, R166, R4, RZ ;  /* 0x00000004a65c7210 */ /* 0x001fc60007f3e0ff */
[----:B------:R0:W-:Y:S02]  /*81d0*/  STS.U16 [R154+UR12+0x300], R108 ;  /* 0x0003006c9a007988 */ /* 0x0001e4000800040c */
[----:B------:R-:W-:Y:S01]  /*81e0*/  IMAD.X R93, R60, 0x1, R3, P1 ;  /* 0x000000013c5d7824 */ /* 0x000fe200008e0603 */
[----:B0-----:R-:W-:Y:S02]  /*81f0*/  PRMT R108, RZ, 0x7610, R108 ;  /* 0x00007610ff6c7816 */ /* 0x001fe4000000006c */
[----:B------:R-:W-:-:S04]  /*8200*/  PRMT R145, RZ, 0x7610, R145 ;  /* 0x00007610ff917816 */ /* 0x000fc80000000091 */
[----:B------:R0:W4:Y:S04]  /*8210*/  @!P0 LDG.E.U16 R108, desc[UR14][R92.64] ;  /* 0x0000000e5c6c8981 */ /* 0x000128000c1e1500 */
[----:B------:R1:W-:Y:S01]  /*8220*/  STS.U16 [R154+UR12+0xb00], R90 ;  /* 0x000b005a9a007988 */ /* 0x0003e2000800040c */
[----:B0-----:R-:W-:-:S04]  /*8230*/  IADD3 R92, P1, R239, R4, RZ ;  /* 0x00000004ef5c7210 */ /* 0x001fc80007f3e0ff */
[----:B------:R-:W-:Y:S02]  /*8240*/  IADD3.X R93, R214, R3, RZ, P1, !PT ;  /* 0x00000003d65d7210 */ /* 0x000fe40000ffe4ff */
        /* <DEDUP_REMOVED lines=16> */
[----:B------:R1:W4:Y:S01]  /*8350*/  @!P0 LDG.E.U16 R147, desc[UR14][R90.64] ;  /* 0x0000000e5a938981 */ /* 0x000322000c1e1500 */
[----:B0-----:R-:W-:Y:S01]  /*8360*/  IMAD.X R89, R164, 0x1, R3, P1 ;  /* 0x00000001a4597824 */ /* 0x001fe200008e0603 */
[----:B-1----:R-:W-:Y:S02]  /*8370*/  PRMT R90, RZ, 0x7610, R90 ;  /* 0x00007610ff5a7816 */ /* 0x002fe4000000005a */
[----:B------:R0:W-:Y:S04]  /*8380*/  STS.U16 [R154+UR12+0x1b00], R85 ;  /* 0x001b00559a007988 */ /* 0x0001e8000800040c */
[----:B------:R1:W4:Y:S01]  /*8390*/  @!P0 LDG.E.U16 R90, desc[UR14][R88.64] ;  /* 0x0000000e585a8981 */ /* 0x000322000c1e1500 */
[----:B0-----:R-:W-:-:S02]  /*83a0*/  PRMT R85, RZ, 0x7610, R85 ;  /* 0x00007610ff557816 */ /* 0x001fc40000000055 */
[----:B-1----:R-:W-:-:S05]  /*83b0*/  IADD3 R88, P1, R238, R4, RZ ;  /* 0x00000004ee587210 */ /* 0x002fca0007f3e0ff */
[----:B------:R-:W-:Y:S01]  /*83c0*/  IMAD.X R89, R213, 0x1, R3, P1 ;  /* 0x00000001d5597824 */ /* 0x000fe200008e0603 */
[----:B------:R0:W-:Y:S04]  /*83d0*/  STS.U16 [R154+UR12+0x1f00], R81 ;  /* 0x001f00519a007988 */ /* 0x0001e8000800040c */
[----:B------:R1:W4:Y:S04]  /*83e0*/  @!P0 LDG.E.U16 R85, desc[UR14][R88.64] ;  /* 0x0000000e58558981 */ /* 0x000328000c1e1500 */
[----:B------:R3:W-:Y:S01]  /*83f0*/  STS.U16 [R154+UR12+0xf00], R78 ;  /* 0x000f004e9a007988 */ /* 0x0007e2000800040c */
[----:B0-----:R-:W-:-:S02]  /*8400*/  PRMT R81, RZ, 0x7610, R81 ;  /* 0x00007610ff517816 */ /* 0x001fc40000000051 */
[----:B-1----:R-:W-:-:S05]  /*8410*/  IADD3 R88, P1, R230, R4, RZ ;  /* 0x00000004e6587210 */ /* 0x002fca0007f3e0ff */
[--C-:B------:R-:W-:Y:S01]  /*8420*/  IMAD.X R89, R205, 0x1, R3.reuse, P1 ;  /* 0x00000001cd597824 */ /* 0x100fe200008e0603 */
[----:B---3--:R-:W-:Y:S01]  /*8430*/  IADD3 R78, P1, R221, R4, RZ ;  /* 0x00000004dd4e7210 */ /* 0x008fe20007f3e0ff */
[----:B------:R0:W-:Y:S04]  /*8440*/  STS.U16 [R154+UR12+0x2300], R79 ;  /* 0x0023004f9a007988 */ /* 0x0001e8000800040c */
[----:B------:R1:W3:Y:S01]  /*8450*/  @!P0 LDG.E.U16 R81, desc[UR14][R88.64] ;  /* 0x0000000e58518981 */ /* 0x0002e2000c1e1500 */
[----:B0-----:R-:W-:Y:S01]  /*8460*/  IMAD.X R79, R74, 0x1, R3, P1 ;  /* 0x000000014a4f7824 */ /* 0x001fe200008e0603 */
[----:B-1----:R-:W-:-:S06]  /*8470*/  PRMT R88, RZ, 0x7610, R88 ;  /* 0x00007610ff587816 */ /* 0x002fcc0000000058 */
[----:B------:R0:W3:Y:S01]  /*8480*/  @!P0 LDG.E.U16 R88, desc[UR14][R78.64] ;  /* 0x0000000e4e588981 */ /* 0x0000e2000c1e1500 */
[----:B------:R-:W-:Y:S02]  /*8490*/  PRMT R89, RZ, 0x7610, R89 ;  /* 0x00007610ff597816 */ /* 0x000fe40000000059 */
[----:B0-----:R-:W-:-:S05]  /*84a0*/  IADD3 R78, P1, R196, R4, RZ ;  /* 0x00000004c44e7210 */ /* 0x001fca0007f3e0ff */
[----:B------:R-:W-:-:S05]  /*84b0*/  IMAD.X R79, R66, 0x1, R3, P1 ;  /* 0x00000001424f7824 */ /* 0x000fca00008e0603 */
[----:B------:R0:W3:Y:S02]  /*84c0*/  @!P0 LDG.E.U16 R89, desc[UR14][R78.64] ;  /* 0x0000000e4e598981 */ /* 0x0000e4000c1e1500 */
[C---:B0-----:R-:W-:Y:S02]  /*84d0*/  LOP3.LUT R78, R168.reuse, 0x3f, RZ, 0xc0, !PT ;  /* 0x0000003fa84e7812 */ /* 0x041fe400078ec0ff */
[----:B------:R-:W-:-:S03]  /*84e0*/  LOP3.LUT R79, R168, 0x40, RZ, 0xc0, !PT ;  /* 0x00000040a84f7812 */ /* 0x000fc600078ec0ff */
[----:B------:R-:W-:-:S04]  /*84f0*/  IMAD.SHL.U32 R78, R78, 0x2, RZ ;  /* 0x000000024e4e7824 */ /* 0x000fc800078e00ff */
[----:B------:R-:W-:Y:S01]  /*8500*/  IMAD R78, R79, 0x80, R78 ;  /* 0x000000804f4e7824 */ /* 0x000fe200078e024e */
[----:B------:R-:W-:Y:S04]  /*8510*/  STS.U16 [R154+UR12+0x2700], R123 ;  /* 0x0027007b9a007988 */ /* 0x000fe8000800040c */
[----:B------:R-:W-:Y:S01]  /*8520*/  STS.U16 [R154+UR12+0x2b00], R124 ;  /* 0x002b007c9a007988 */ /* 0x000fe2000800040c */
[----:B------:R-:W-:-:S03]  /*8530*/  LOP3.LUT R79, R78, 0x10, RZ, 0x3c, !PT ;  /* 0x000000104e4f7812 */ /* 0x000fc600078e3cff */
[----:B------:R-:W-:Y:S04]  /*8540*/  STS.U16 [R154+UR12+0x2f00], R117 ;  /* 0x002f00759a007988 */ /* 0x000fe8000800040c */
[----:B------:R-:W-:Y:S04]  /*8550*/  STS.U16 [R154+UR12+0x3300], R139 ;  /* 0x0033008b9a007988 */ /* 0x000fe8000800040c */
[----:B------:R-:W-:Y:S04]  /*8560*/  STS.U16 [R154+UR12+0x3700], R143 ;  /* 0x0037008f9a007988 */ /* 0x000fe8000800040c */
[----:B------:R-:W-:Y:S04]  /*8570*/  STS.U16 [R154+UR12+0x3b00], R146 ;  /* 0x003b00929a007988 */ /* 0x000fe8000800040c */
[----:B------:R-:W-:Y:S04]  /*8580*/  STS.U16 [R154+UR12+0x3f00], R115 ;  /* 0x003f00739a007988 */ /* 0x000fe8000800040c */
[----:B------:R0:W-:Y:S04]  /*8590*/  STS.U16 [R78+UR12+0x4400], R83 ;  /* 0x004400534e007988 */ /* 0x0001e8000800040c */
[----:B------:R-:W-:Y:S01]  /*85a0*/  STS.U16 [R78+UR12+0x4c00], R152 ;  /* 0x004c00984e007988 */ /* 0x000fe2000800040c */
[----:B0-----:R-:W-:-:S03]  /*85b0*/  LOP3.LUT R83, R78, 0x20, RZ, 0x3c, !PT ;  /* 0x000000204e537812 */ /* 0x001fc600078e3cff */
[----:B------:R-:W-:Y:S04]  /*85c0*/  STS.U16 [R78+UR12+0x5000], R157 ;  /* 0x0050009d4e007988 */ /* 0x000fe8000800040c */
[----:B------:R-:W-:Y:S04]  /*85d0*/  STS.U16 [R78+UR12+0x5400], R158 ;  /* 0x0054009e4e007988 */ /* 0x000fe8000800040c */
[----:B------:R-:W-:Y:S04]  /*85e0*/  STS.U16 [R78+UR12+0x4000], R165 ;  /* 0x004000a54e007988 */ /* 0x000fe8000800040c */
[----:B--2---:R-:W-:Y:S04]  /*85f0*/  STS.U16 [R78+UR12+0x4800], R110 ;  /* 0x0048006e4e007988 */ /* 0x004fe8000800040c */
[----:B------:R-:W-:Y:S04]  /*8600*/  STS.U16 [R78+UR12+0x5800], R111 ;  /* 0x0058006f4e007988 */ /* 0x000fe8000800040c */
        /* <DEDUP_REMOVED lines=8> */
[----:B------:R0:W-:Y:S04]  /*8690*/  STS.U16 [R79+UR12+0x5c80], R119 ;  /* 0x005c80774f007988 */ /* 0x0001e8000800040c */
[----:B------:R-:W-:Y:S04]  /*86a0*/  STS.U16 [R83+UR12+0x4d00], R155 ;  /* 0x004d009b53007988 */ /* 0x000fe8000800040c */
[----:B------:R-:W-:Y:S01]  /*86b0*/  STS.U16 [R83+UR12+0x5100], R109 ;  /* 0x0051006d53007988 */ /* 0x000fe2000800040c */
[----:B0-----:R-:W-:-:S03]  /*86c0*/  LOP3.LUT R79, R78, 0x30, RZ, 0x3c, !PT ;  /* 0x000000304e4f7812 */ /* 0x001fc600078e3cff */
        /* <DEDUP_REMOVED lines=10> */
[----:B-----5:R-:W-:Y:S04]  /*8770*/  STS.U16 [R79+UR12+0x4180], R102 ;  /* 0x004180664f007988 */ /* 0x020fe8000800040c */
[----:B------:R-:W-:Y:S04]  /*8780*/  STS.U16 [R79+UR12+0x4580], R100 ;  /* 0x004580644f007988 */ /* 0x000fe8000800040c */
[----:B------:R-:W-:Y:S04]  /*8790*/  STS.U16 [R79+UR12+0x4980], R101 ;  /* 0x004980654f007988 */ /* 0x000fe8000800040c */
[----:B------:R-:W-:Y:S04]  /*87a0*/  STS.U16 [R79+UR12+0x5980], R103 ;  /* 0x005980674f007988 */ /* 0x000fe8000800040c */
[----:B----4-:R0:W-:Y:S04]  /*87b0*/  STS.U16 [R79+UR12+0x5d80], R98 ;  /* 0x005d80624f007988 */ /* 0x0101e8000800040c */
        /* <DEDUP_REMOVED lines=10> */
[----:B0-----:R-:W-:-:S02]  /*8860*/  LOP3.LUT R83, R78, 0x60, RZ, 0x3c, !PT ;  /* 0x000000604e537812 */ /* 0x001fc400078e3cff */
[----:B------:R-:W-:Y:S01]  /*8870*/  LOP3.LUT R78, R78, 0x70, RZ, 0x3c, !PT ;  /* 0x000000704e4e7812 */ /* 0x000fe200078e3cff */
[----:B------:R-:W-:Y:S04]  /*8880*/  STS.U16 [R79+UR12+0x4e80], R129 ;  /* 0x004e80814f007988 */ /* 0x000fe8000800040c */
[----:B------:R-:W-:Y:S04]  /*8890*/  STS.U16 [R79+UR12+0x5280], R122 ;  /* 0x0052807a4f007988 */ /* 0x000fe8000800040c */
[----:B------:R-:W-:Y:S04]  /*88a0*/  STS.U16 [R79+UR12+0x4280], R118 ;  /* 0x004280764f007988 */ /* 0x000fe8000800040c */
[----:B------:R0:W-:Y:S04]  /*88b0*/  STS.U16 [R79+UR12+0x4680], R126 ;  /* 0x0046807e4f007988 */ /* 0x0001e8000800040c */
        /* <DEDUP_REMOVED lines=16> */
[----:B---3--:R-:W-:Y:S04]  /*89c0*/  STS.U16 [R78+UR12+0x4780], R81 ;  /* 0x004780514e007988 */ /* 0x008fe8000800040c */
[----:B------:R-:W-:Y:S04]  /*89d0*/  STS.U16 [R78+UR12+0x5780], R88 ;  /* 0x005780584e007988 */ /* 0x000fe8000800040c */
[----:B------:R2:W-:Y:S01]  /*89e0*/  STS.U16 [R78+UR12+0x5b80], R89 ;  /* 0x005b80594e007988 */ /* 0x0005e2000800040c */
[----:B------:R3:W-:Y:S06]  /*89f0*/  MEMBAR.ALL.CTA ;  /* 0x0000000000007992 */ /* 0x0007ec0000008000 */
[----:B---3--:R-:W3:Y:S02]  /*8a00*/  FENCE.VIEW.ASYNC.S ;  /* 0x00000000000073c6 */ /* 0x008ee40000000000 */
[----:B---3--:R-:W-:Y:S06]  /*8a10*/  BAR.SYNC.DEFER_BLOCKING 0x0 ;  /* 0x0000000000007b1d */ /* 0x008fec0000010000 */
[----:B------:R-:W-:Y:S01]  /*8a20*/  UMOV UR9, 0x40000040 ;  /* 0x4000004000097882 */ /* 0x000fe20000000000 */
[----:B------:R-:W-:Y:S01]  /*8a30*/  UMOV UR11, 0x40000040 ;  /* 0x40000040000b7882 */ /* 0x000fe20000000000 */
[----:B------:R-:W-:-:S06]  /*8a40*/  WARPGROUP.ARRIVE ;  /* 0x00000000000079c5 */ /* 0x000fcc0000000000 */
[----:B------:R-:W-:Y:S04]  /*8a50*/  HGMMA.64x64x16.F32 R24, gdesc[UR8].tnspA, R24 ;  /* 0x20e00000081879f0 */ /* 0x000fe80008700818 */
[----:B------:R-:W-:Y:S04]  /*8a60*/  HGMMA.64x64x16.F32 R24, gdesc[UR4].tnspA, R24 ;  /* 0x20e00000041879f0 */ /* 0x000fe80008700818 */
[----:B------:R-:W-:Y:S04]  /*8a70*/  HGMMA.64x64x16.F32 R24, gdesc[UR16].tnspA, R24 ;  /* 0x20e00000101879f0 */ /* 0x000fe80008700818 */
[----:B------:R-:W-:Y:S04]  /*8a80*/  HGMMA.64x64x16.F32 R24, gdesc[UR20].tnspA, R24 ;  /* 0x20e00000141879f0 */ /* 0x000fe80008700818 */
[----:B------:R-:W-:Y:S04]  /*8a90*/  HGMMA.64x64x16.F32 R24, gdesc[UR24].tnspA, R24 ;  /* 0x20e00000181879f0 */ /* 0x000fe80008700818 */
[----:B------:R-:W-:Y:S04]  /*8aa0*/  HGMMA.64x64x16.F32 R24, gdesc[UR28].tnspA, R24 ;  /* 0x20e000001c1879f0 */ /* 0x000fe80008700818 */
[----:B------:R-:W-:Y:S01]  /*8ab0*/  HGMMA.64x64x16.F32 R24, gdesc[UR32].tnspA, R24 ;  /* 0x20e00000201879f0 */ /* 0x000fe20008700818 */
[----:B0-----:R-:W-:-:S02]  /*8ac0*/  IMAD.MOV.U32 R126, RZ, RZ, R6 ;  /* 0x000000ffff7e7224 */ /* 0x001fc400078e0006 */
[----:B------:R-:W0:Y:S01]  /*8ad0*/  LDC R6, c[0x0][0x23c] ;  /* 0x00008f00ff067b82 */ /* 0x000e220000000800 */
[----:B------:R-:W-:Y:S02]  /*8ae0*/  IMAD.MOV.U32 R117, RZ, RZ, R171 ;  /* 0x000000ffff757224 */ /* 0x000fe400078e00ab */
[----:B------:R-:W-:Y:S02]  /*8af0*/  IMAD.MOV.U32 R171, RZ, RZ, R179 ;  /* 0x000000ffffab7224 */ /* 0x000fe400078e00b3 */
[----:B-1----:R-:W-:Y:S02]  /*8b00*/  IMAD.MOV.U32 R163, RZ, RZ, R162 ;  /* 0x000000ffffa37224 */ /* 0x002fe400078e00a2 */
[----:B------:R-:W-:Y:S02]  /*8b10*/  IMAD.MOV.U32 R169, RZ, RZ, R178 ;  /* 0x000000ffffa97224 */ /* 0x000fe400078e00b2 */
[----:B------:R-:W-:Y:S02]  /*8b20*/  IMAD.MOV.U32 R179, RZ, RZ, R185 ;  /* 0x000000ffffb37224 */ /* 0x000fe400078e00b9 */
[----:B------:R-:W-:-:S02]  /*8b30*/  IMAD.MOV.U32 R162, RZ, RZ, R189 ;  /* 0x000000ffffa27224 */ /* 0x000fc400078e00bd */
[----:B------:R-:W-:Y:S02]  /*8b40*/  IMAD.MOV.U32 R178, RZ, RZ, R5 ;  /* 0x000000ffffb27224 */ /* 0x000fe400078e0005 */
[----:B------:R-:W-:Y:S02]  /*8b50*/  IMAD.MOV.U32 R185, RZ, RZ, R187 ;  /* 0x000000ffffb97224 */ /* 0x000fe400078e00bb */
[----:B------:R-:W-:Y:S02]  /*8b60*/  IMAD.MOV.U32 R189, RZ, RZ, R188 ;  /* 0x000000ffffbd7224 */ /* 0x000fe400078e00bc */
[----:B--2---:R-:W-:Y:S02]  /*8b70*/  IMAD.MOV.U32 R78, RZ, RZ, R10 ;  /* 0x000000ffff4e7224 */ /* 0x004fe400078e000a */
[----:B------:R-:W-:Y:S02]  /*8b80*/  IMAD.MOV.U32 R79, RZ, RZ, R170 ;  /* 0x000000ffff4f7224 */ /* 0x000fe400078e00aa */
[----:B------:R-:W-:-:S02]  /*8b90*/  IMAD.MOV.U32 R187, RZ, RZ, R186 ;  /* 0x000000ffffbb7224 */ /* 0x000fc400078e00ba */
[----:B0-----:R-:W-:Y:S02]  /*8ba0*/  IMAD.SHL.U32 R5, R6, 0x80, RZ ;  /* 0x0000008006057824 */ /* 0x001fe400078e00ff */
[----:B------:R-:W-:Y:S02]  /*8bb0*/  IMAD.MOV.U32 R188, RZ, RZ, R223 ;  /* 0x000000ffffbc7224 */ /* 0x000fe400078e00df */
[----:B------:R-:W-:Y:S02]  /*8bc0*/  IMAD.MOV.U32 R186, RZ, RZ, R8 ;  /* 0x000000ffffba7224 */ /* 0x000fe400078e0008 */
[----:B------:R-:W-:Y:S01]  /*8bd0*/  IMAD.MOV.U32 R137, RZ, RZ, R136 ;  /* 0x000000ffff897224 */ /* 0x000fe200078e0088 */
[----:B------:R-:W-:Y:S01]  /*8be0*/  HGMMA.64x64x16.F32 R24, gdesc[UR36].tnspA, R24, gsb0 ;  /* 0x20e00000241879f0 */ /* 0x000fe20008000818 */
[----:B------:R-:W-:Y:S02]  /*8bf0*/  IMAD.MOV.U32 R139, RZ, RZ, R138 ;  /* 0x000000ffff8b7224 */ /* 0x000fe400078e008a */
[----:B------:R-:W-:-:S02]  /*8c00*/  IMAD.MOV.U32 R136, RZ, RZ, R11 ;  /* 0x000000ffff887224 */ /* 0x000fc400078e000b */
[----:B------:R-:W-:Y:S02]  /*8c10*/  IMAD.MOV.U32 R138, RZ, RZ, R9 ;  /* 0x000000ffff8a7224 */ /* 0x000fe400078e0009 */
[----:B------:R-:W-:-:S04]  /*8c20*/  IMAD.WIDE R10, R5, 0x2, R78 ;  /* 0x00000002050a7825 */ /* 0x000fc800078e024e */
[----:B------:R-:W-:-:S04]  /*8c30*/  IMAD.WIDE R8, R5, 0x2, R188 ;  /* 0x0000000205087825 */ /* 0x000fc800078e02bc */
[----:B------:R-:W-:-:S04]  /*8c40*/  IMAD.WIDE R78, R5, 0x2, R186 ;  /* 0x00000002054e7825 */ /* 0x000fc800078e02ba */
[----:B------:R-:W-:Y:S02]  /*8c50*/  IMAD.MOV.U32 R223, RZ, RZ, R8 ;  /* 0x000000ffffdf7224 */ /* 0x000fe400078e0008 */
[----:B------:R-:W-:Y:S02]  /*8c60*/  IMAD.MOV.U32 R8, RZ, RZ, R78 ;  /* 0x000000ffff087224 */ /* 0x000fe400078e004e */
[----:B------:R-:W0:Y:S01]  /*8c70*/  LDC R78, c[0x0][0x238] ;  /* 0x00008e00ff4e7b82 */ /* 0x000e220000000800 */
[----:B------:R-:W-:Y:S01]  /*8c80*/  VIADD R246, R246, 0xffffffff ;  /* 0xfffffffff6f67836 */ /* 0x000fe20000000000 */
[----:B------:R-:W-:Y:S01]  /*8c90*/  MOV R120, R16 ;  /* 0x0000001000787202 */ /* 0x000fe20000000f00 */
[----:B------:R-:W-:-:S03]  /*8ca0*/  IMAD.MOV.U32 R121, RZ, RZ, R173 ;  /* 0x000000ffff797224 */ /* 0x000fc600078e00ad */
[----:B------:R-:W-:Y:S01]  /*8cb0*/  ISETP.NE.U32.AND P0, PT, R246, RZ, PT ;  /* 0x000000fff600720c */ /* 0x000fe20003f05070 */
[----:B------:R-:W-:Y:S01]  /*8cc0*/  IMAD.MOV.U32 R165, RZ, RZ, R164 ;  /* 0x000000ffffa57224 */ /* 0x000fe200078e00a4 */
[----:B------:R-:W-:Y:S01]  /*8cd0*/  MOV R141, R140 ;  /* 0x0000008c008d7202 */ /* 0x000fe20000000f00 */
[----:B------:R-:W-:Y:S02]  /*8ce0*/  IMAD.MOV.U32 R142, RZ, RZ, R192 ;  /* 0x000000ffff8e7224 */ /* 0x000fe400078e00c0 */
[----:B------:R-:W-:Y:S02]  /*8cf0*/  IMAD.MOV.U32 R144, RZ, RZ, R194 ;  /* 0x000000ffff907224 */ /* 0x000fe400078e00c2 */
[----:B------:R-:W-:Y:S01]  /*8d00*/  IMAD.MOV.U32 R119, RZ, RZ, R172 ;  /* 0x000000ffff777224 */ /* 0x000fe200078e00ac */
[----:B------:R-:W-:Y:S01]  /*8d10*/  MOV R172, R23 ;  /* 0x0000001700ac7202 */ /* 0x000fe20000000f00 */
[----:B------:R-:W-:Y:S02]  /*8d20*/  IMAD.MOV.U32 R122, RZ, RZ, R17 ;  /* 0x000000ffff7a7224 */ /* 0x000fe400078e0011 */
[----:B------:R-:W-:-:S02]  /*8d30*/  IMAD.MOV.U32 R123, RZ, RZ, R174 ;  /* 0x000000ffff7b7224 */ /* 0x000fc400078e00ae */
[----:B------:R-:W-:Y:S01]  /*8d40*/  IMAD.MOV.U32 R125, RZ, RZ, R175 ;  /* 0x000000ffff7d7224 */ /* 0x000fe200078e00af */
[----:B------:R-:W-:Y:S01]  /*8d50*/  MOV R156, R191 ;  /* 0x000000bf009c7202 */ /* 0x000fe20000000f00 */
[----:B------:R-:W-:Y:S01]  /*8d60*/  IMAD.MOV.U32 R164, RZ, RZ, R190 ;  /* 0x000000ffffa47224 */ /* 0x000fe200078e00be */
[----:B------:R-:W-:Y:S01]  /*8d70*/  MOV R190, R199 ;  /* 0x000000c700be7202 */ /* 0x000fe20000000f00 */
[----:B------:R-:W-:Y:S01]  /*8d80*/  IMAD.MOV.U32 R154, RZ, RZ, R193 ;  /* 0x000000ffff9a7224 */ /* 0x000fe200078e00c1 */
[----:B------:R-:W-:Y:S01]  /*8d90*/  MOV R81, R80 ;  /* 0x0000005000517202 */ /* 0x000fe20000000f00 */
[----:B------:R-:W-:Y:S02]  /*8da0*/  IMAD.MOV.U32 R146, RZ, RZ, R196 ;  /* 0x000000ffff927224 */ /* 0x000fe400078e00c4 */
[----:B------:R-:W-:Y:S02]  /*8db0*/  IMAD.MOV.U32 R150, RZ, RZ, R197 ;  /* 0x000000ffff967224 */ /* 0x000fe400078e00c5 */
[----:B------:R-:W-:-:S02]  /*8dc0*/  IMAD.MOV.U32 R192, RZ, RZ, R200 ;  /* 0x000000ffffc07224 */ /* 0x000fc400078e00c8 */
[----:B------:R-:W-:Y:S02]  /*8dd0*/  IMAD.MOV.U32 R194, RZ, RZ, R201 ;  /* 0x000000ffffc27224 */ /* 0x000fe400078e00c9 */
[----:B------:R-:W-:Y:S02]  /*8de0*/  IMAD.MOV.U32 R127, RZ, RZ, R176 ;  /* 0x000000ffff7f7224 */ /* 0x000fe400078e00b0 */
[----:B------:R-:W-:Y:S02]  /*8df0*/  IMAD.MOV.U32 R128, RZ, RZ, R58 ;  /* 0x000000ffff807224 */ /* 0x000fe400078e003a */
[----:B------:R-:W-:Y:S02]  /*8e00*/  IMAD.MOV.U32 R129, RZ, RZ, R177 ;  /* 0x000000ffff817224 */ /* 0x000fe400078e00b1 */
[----:B------:R-:W-:Y:S02]  /*8e10*/  IMAD.MOV.U32 R175, RZ, RZ, R181 ;  /* 0x000000ffffaf7224 */ /* 0x000fe400078e00b5 */
[----:B------:R-:W-:Y:S01]  /*8e20*/  IMAD.MOV.U32 R85, RZ, RZ, R84 ;  /* 0x000000ffff557224 */ /* 0x000fe200078e0054 */
[----:B------:R-:W-:Y:S01]  /*8e30*/  MOV R96, R233 ;  /* 0x000000e900607202 */ /* 0x000fe20000000f00 */
[----:B------:R-:W-:Y:S01]  /*8e40*/  IMAD.MOV.U32 R143, RZ, RZ, R62 ;  /* 0x000000ffff8f7224 */ /* 0x000fe200078e003e */
[----:B------:R-:W-:Y:S01]  /*8e50*/  MOV R112, R241 ;  /* 0x000000f100707202 */ /* 0x000fe20000000f00 */
[----:B------:R-:W-:-:S02]  /*8e60*/  IMAD.MOV.U32 R145, RZ, RZ, R64 ;  /* 0x000000ffff917224 */ /* 0x000fc400078e0040 */
[----:B------:R-:W-:Y:S02]  /*8e70*/  IMAD.MOV.U32 R147, RZ, RZ, R66 ;  /* 0x000000ffff937224 */ /* 0x000fe400078e0042 */
[----:B------:R-:W-:Y:S02]  /*8e80*/  IMAD.MOV.U32 R148, RZ, RZ, R198 ;  /* 0x000000ffff947224 */ /* 0x000fe400078e00c6 */
[----:B------:R-:W-:Y:S02]  /*8e90*/  IMAD.MOV.U32 R149, RZ, RZ, R68 ;  /* 0x000000ffff957224 */ /* 0x000fe400078e0044 */
        /* <DEDUP_REMOVED lines=36> */
[----:B------:R-:W-:Y:S01]  /*90e0*/  IMAD.WIDE R16, R5, 0x2, R120 ;  /* 0x0000000205107825 */ /* 0x000fe200078e0278 */
[----:B0-----:R-:W-:-:S03]  /*90f0*/  SHF.L.U32 R78, R78, 0x7, RZ ;  /* 0x000000074e4e7819 */ /* 0x001fc600000006ff */
        /* <DEDUP_REMOVED lines=40> */
[----:B------:R-:W-:-:S04]  /*9380*/  IMAD.WIDE R58, R5, 0x2, R122 ;  /* 0x00000002053a7825 */ /* 0x000fc800078e027a */
[----:B------:R-:W-:-:S04]  /*9390*/  IMAD.WIDE R6, R5, 0x2, R126 ;  /* 0x0000000205067825 */ /* 0x000fc800078e027e */
[----:B------:R-:W-:Y:S01]  /*93a0*/  IMAD.WIDE R56, R5, 0x2, R128 ;  /* 0x0000000205387825 */ /* 0x000fe200078e0280 */
[----:B------:R-:W-:-:S03]  /*93b0*/  UIADD3 UR13, UR13, -0x80, URZ ;  /* 0xffffff800d0d7890 */ /* 0x000fc6000fffe03f */
[----:B------:R-:W-:Y:S01]  /*93c0*/  IMAD.WIDE R62, R5, 0x2, R142 ;  /* 0x00000002053e7825 */ /* 0x000fe200078e028e */
[----:B------:R-:W-:-:S03]  /*93d0*/  WARPGROUP.DEPBAR.LE gsb0, 0x0 ;  /* 0x00008000000079c5 */ /* 0x000fc60000010000 */
[----:B------:R-:W-:-:S04]  /*93e0*/  IMAD.WIDE R64, R5, 0x2, R144 ;  /* 0x0000000205407825 */ /* 0x000fc800078e0290 */
        /* <DEDUP_REMOVED lines=28> */
[----:B------:R-:W-:Y:S02]  /*95b0*/  IMAD.MOV.U32 R173, RZ, RZ, R17 ;  /* 0x000000ffffad7224 */ /* 0x000fe400078e0011 */
[----:B------:R-:W-:Y:S01]  /*95c0*/  IMAD.WIDE R166, R5, 0x2, R166 ;  /* 0x0000000205a67825 */ /* 0x000fe200078e02a6 */
[----:B------:R-:W-:-:S03]  /*95d0*/  MOV R224, R140 ;  /* 0x0000008c00e07202 */ /* 0x000fc60000000f00 */
[----:B------:R-:W-:Y:S01]  /*95e0*/  IMAD.WIDE R154, R5, 0x2, R154 ;  /* 0x00000002059a7825 */ /* 0x000fe200078e029a */
[----:B------:R-:W-:-:S03]  /*95f0*/  MOV R175, R19 ;  /* 0x0000001300af7202 */ /* 0x000fc60000000f00 */
[----:B------:R-:W-:Y:S01]  /*9600*/  IMAD.WIDE R152, R5, 0x2, R152 ;  /* 0x0000000205987825 */ /* 0x000fe200078e0298 */
[----:B------:R-:W-:-:S03]  /*9610*/  MOV R227, R84 ;  /* 0x0000005400e37202 */ /* 0x000fc60000000f00 */
        /* <DEDUP_REMOVED lines=38> */
[----:B------:R-:W-:Y:S01]  /*9880*/  IMAD.MOV.U32 R56, RZ, RZ, R22 ;  /* 0x000000ffff387224 */ /* 0x000fe200078e0016 */
[----:B------:R-:W-:Y:S01]  /*9890*/  MOV R191, R156 ;  /* 0x0000009c00bf7202 */ /* 0x000fe20000000f00 */
[----:B------:R-:W-:Y:S01]  /*98a0*/  IMAD.MOV.U32 R189, RZ, RZ, R162 ;  /* 0x000000ffffbd7224 */ /* 0x000fe200078e00a2 */
[----:B------:R-:W-:Y:S01]  /*98b0*/  MOV R199, R148 ;  /* 0x0000009400c77202 */ /* 0x000fe20000000f00 */
        /* <DEDUP_REMOVED lines=94> */
[----:B------:R-:W-:Y:S02]  /*9ea0*/  IMAD.MOV.U32 R245, RZ, RZ, R158 ;  /* 0x000000fffff57224 */ /* 0x000fe400078e009e */
[----:B------:R-:W-:Y:S02]  /*9eb0*/  IMAD.MOV.U32 R219, RZ, RZ, R159 ;  /* 0x000000ffffdb7224 */ /* 0x000fe400078e009f */
[----:B------:R-:W-:Y:S02]  /*9ec0*/  IMAD.MOV.U32 R242, RZ, RZ, R160 ;  /* 0x000000fffff27224 */ /* 0x000fe400078e00a0 */
[----:B------:R-:W-:Y:S01]  /*9ed0*/  IMAD.MOV.U32 R220, RZ, RZ, R161 ;  /* 0x000000ffffdc7224 */ /* 0x000fe200078e00a1 */
[----:B------:R-:W-:Y:S06]  /*9ee0*/  @P0 BRA `(.L_x_1) ;  /* 0xffffffb000840947 */ /* 0x000fec000383ffff */
[----:B------:R-:W-:Y:S02]  /*9ef0*/  F2FP.F16.F32.PACK_AB R51, R55, R51 ;  /* 0x000000333733723e */ /* 0x000fe400000000ff */
[----:B------:R-:W-:Y:S02]  /*9f00*/  F2FP.F16.F32.PACK_AB R50, R54, R50 ;  /* 0x000000323632723e */ /* 0x000fe400000000ff */
[----:B------:R-:W-:Y:S02]  /*9f10*/  F2FP.F16.F32.PACK_AB R49, R53, R49 ;  /* 0x000000313531723e */ /* 0x000fe400000000ff */
[----:B------:R-:W-:Y:S02]  /*9f20*/  F2FP.F16.F32.PACK_AB R48, R52, R48 ;  /* 0x000000303430723e */ /* 0x000fe400000000ff */
[----:B------:R-:W-:Y:S02]  /*9f30*/  F2FP.F16.F32.PACK_AB R43, R47, R43 ;  /* 0x0000002b2f2b723e */ /* 0x000fe400000000ff */
[----:B------:R-:W-:-:S02]  /*9f40*/  F2FP.F16.F32.PACK_AB R42, R46, R42 ;  /* 0x0000002a2e2a723e */ /* 0x000fc400000000ff */
        /* <DEDUP_REMOVED lines=9> */
[----:B------:R-:W-:-:S07]  /*9fe0*/  F2FP.F16.F32.PACK_AB R24, R28, R24 ;  /* 0x000000181c18723e */ /* 0x000fce00000000ff */
.L_x_0:
[----:B------:R-:W1:Y:S01]  /*9ff0*/  S2R R7, SR_TID.X ;  /* 0x0000000000077919 */ /* 0x000e620000002100 */
[----:B------:R-:W-:Y:S01]  /*a000*/  BAR.SYNC.DEFER_BLOCKING 0x0 ;  /* 0x0000000000007b1d */ /* 0x000fe20000010000 */
[C-C-:B------:R-:W-:Y:S02]  /*a010*/  LOP3.LUT R17, R2.reuse, 0x6, R0.reuse, 0xfe, !PT ;  /* 0x0000000602117812 */ /* 0x140fe400078efe00 */
[C-C-:B------:R-:W-:Y:S02]  /*a020*/  LOP3.LUT R21, R2.reuse, 0x8, R0.reuse, 0xfe, !PT ;  /* 0x0000000802157812 */ /* 0x140fe400078efe00 */
[C-C-:B------:R-:W-:Y:S01]  /*a030*/  LOP3.LUT R59, R2.reuse, 0xa, R0.reuse, 0xfe, !PT ;  /* 0x0000000a023b7812 */ /* 0x140fe200078efe00 */
[----:B------:R-:W-:Y:S01]  /*a040*/  ULDC UR4, c[0x0][0x244] ;  /* 0x0000910000047ab9 */ /* 0x000fe20000000800 */
[----:B------:R-:W-:Y:S01]  /*a050*/  LOP3.LUT R58, R2, 0xc, R0, 0xfe, !PT ;  /* 0x0000000c023a7812 */ /* 0x000fe200078efe00 */
[----:B------:R-:W-:Y:S01]  /*a060*/  ULDC.64 UR6, c[0x0][0x228] ;  /* 0x00008a0000067ab9 */ /* 0x000fe20000000a00 */
[----:B-1----:R-:W-:-:S02]  /*a070*/  IMAD.SHL.U32 R5, R7, 0x80, RZ ;  /* 0x0000008007057824 */ /* 0x002fc400078e00ff */
[C---:B------:R-:W-:Y:S02]  /*a080*/  IMAD.SHL.U32 R3, R7.reuse, 0x10, RZ ;  /* 0x0000001007037824 */ /* 0x040fe400078e00ff */
[----:B------:R-:W-:Y:S01]  /*a090*/  IMAD.SHL.U32 R4, R7, 0x8, RZ ;  /* 0x0000000807047824 */ /* 0x000fe200078e00ff */
[----:B------:R-:W-:Y:S02]  /*a0a0*/  LOP3.LUT R6, R5, 0x400, RZ, 0xc0, !PT ;  /* 0x0000040005067812 */ /* 0x000fe400078ec0ff */
[----:B------:R-:W-:Y:S02]  /*a0b0*/  LOP3.LUT R3, R3, 0x70, RZ, 0xc0, !PT ;  /* 0x0000007003037812 */ /* 0x000fe400078ec0ff */
[----:B------:R-:W-:Y:S02]  /*a0c0*/  LOP3.LUT R4, R4, 0x380, RZ, 0xc0, !PT ;  /* 0x0000038004047812 */ /* 0x000fe400078ec0ff */
[----:B------:R-:W-:Y:S02]  /*a0d0*/  IADD3 R3, R6, UR12, R3 ;  /* 0x0000000c06037c10 */ /* 0x000fe4000fffe003 */
[----:B------:R-:W2:Y:S01]  /*a0e0*/  LDL.LU R6, [R1] ;  /* 0x0000000001067983 */ /* 0x000ea20000300800 */
[----:B------:R-:W-:-:S02]  /*a0f0*/  LOP3.LUT R7, R7, 0x7f, RZ, 0xc0, !PT ;  /* 0x0000007f07077812 */ /* 0x000fc400078ec0ff */
[----:B------:R-:W-:Y:S02]  /*a100*/  IMAD.IADD R60, R4, 0x1, R3 ;  /* 0x00000001043c7824 */ /* 0x000fe400078e0203 */
[----:B------:R-:W-:-:S03]  /*a110*/  LEA R61, R7, UR12, 0x4 ;  /* 0x0000000c073d7c11 */ /* 0x000fc6000f8e20ff */
[----:B------:R1:W-:Y:S01]  /*a120*/  STSM.16.M88.4 [R60], R24 ;  /* 0x000000183c007844 */ /* 0x0003e20000000200 */
[----:B------:R-:W-:Y:S06]  /*a130*/  BAR.SYNC.DEFER_BLOCKING 0x0 ;  /* 0x0000000000007b1d */ /* 0x000fec0000010000 */
[----:B0-----:R-:W0:Y:S02]  /*a140*/  LDS.128 R12, [R61] ;  /* 0x000000003d0c7984 */ /* 0x001e240000000c00 */
[----:B------:R-:W-:Y:S06]  /*a150*/  BAR.SYNC.DEFER_BLOCKING 0x0 ;  /* 0x0000000000007b1d */ /* 0x000fec0000010000 */
[----:B------:R3:W-:Y:S02]  /*a160*/  STSM.16.M88.4 [R60], R32 ;  /* 0x000000203c007844 */ /* 0x0007e40000000200 */
[----:B------:R-:W-:Y:S06]  /*a170*/  BAR.SYNC.DEFER_BLOCKING 0x0 ;  /* 0x0000000000007b1d */ /* 0x000fec0000010000 */
[----:B------:R-:W4:Y:S02]  /*a180*/  LDS.128 R8, [R61] ;  /* 0x000000003d087984 */ /* 0x000f240000000c00 */
[----:B------:R-:W-:Y:S01]  /*a190*/  BAR.SYNC.DEFER_BLOCKING 0x0 ;  /* 0x0000000000007b1d */ /* 0x000fe20000010000 */
[----:B------:R-:W-:-:S02]  /*a1a0*/  LOP3.LUT R5, R2, R0, RZ, 0xfc, !PT ;  /* 0x0000000002057212 */ /* 0x000fc400078efcff */
[C-C-:B------:R-:W-:Y:S02]  /*a1b0*/  LOP3.LUT R4, R2.reuse, 0x2, R0.reuse, 0xfe, !PT ;  /* 0x0000000202047812 */ /* 0x140fe400078efe00 */
[C-C-:B------:R-:W-:Y:S02]  /*a1c0*/  LOP3.LUT R3, R2.reuse, 0x4, R0.reuse, 0xfe, !PT ;  /* 0x0000000402037812 */ /* 0x140fe400078efe00 */
[C-C-:B------:R-:W-:Y:S02]  /*a1d0*/  LOP3.LUT R57, R2.reuse, 0xe, R0.reuse, 0xfe, !PT ;  /* 0x0000000e02397812 */ /* 0x140fe400078efe00 */
[C-C-:B------:R-:W-:Y:S01]  /*a1e0*/  LOP3.LUT R56, R2.reuse, 0x10, R0.reuse, 0xfe, !PT ;  /* 0x0000001002387812 */ /* 0x140fe200078efe00 */
[----:B------:R-:W-:Y:S01]  /*a1f0*/  STSM.16.M88.4 [R60], R40 ;  /* 0x000000283c007844 */ /* 0x000fe20000000200 */
[C-C-:B------:R-:W-:Y:S02]  /*a200*/  LOP3.LUT R55, R2.reuse, 0x12, R0.reuse, 0xfe, !PT ;  /* 0x0000001202377812 */ /* 0x140fe400078efe00 */
[----:B------:R-:W-:-:S02]  /*a210*/  LOP3.LUT R54, R2, 0x14, R0, 0xfe, !PT ;  /* 0x0000001402367812 */ /* 0x000fc400078efe00 */
[C-C-:B------:R-:W-:Y:S02]  /*a220*/  LOP3.LUT R53, R2.reuse, 0x16, R0.reuse, 0xfe, !PT ;  /* 0x0000001602357812 */ /* 0x140fe400078efe00 */
[C-C-:B------:R-:W-:Y:S02]  /*a230*/  LOP3.LUT R52, R2.reuse, 0x18, R0.reuse, 0xfe, !PT ;  /* 0x0000001802347812 */ /* 0x140fe400078efe00 */
[C-C-:B------:R-:W-:Y:S02]  /*a240*/  LOP3.LUT R47, R2.reuse, 0x1a, R0.reuse, 0xfe, !PT ;  /* 0x0000001a022f7812 */ /* 0x140fe400078efe00 */
[C-C-:B------:R-:W-:Y:S02]  /*a250*/  LOP3.LUT R46, R2.reuse, 0x1c, R0.reuse, 0xfe, !PT ;  /* 0x0000001c022e7812 */ /* 0x140fe400078efe00 */
        /* <DEDUP_REMOVED lines=10> */
[C-C-:B-1----:R-:W-:Y:S02]  /*a300*/  LOP3.LUT R27, R2.reuse, 0x32, R0.reuse, 0xfe, !PT ;  /* 0x00000032021b7812 */ /* 0x142fe400078efe00 */
[C-C-:B------:R-:W-:Y:S02]  /*a310*/  LOP3.LUT R26, R2.reuse, 0x34, R0.reuse, 0xfe, !PT ;  /* 0x00000034021a7812 */ /* 0x140fe400078efe00 */
[C-C-:B------:R-:W-:Y:S02]  /*a320*/  LOP3.LUT R25, R2.reuse, 0x36, R0.reuse, 0xfe, !PT ;  /* 0x0000003602197812 */ /* 0x140fe400078efe00 */
[----:B------:R-:W-:-:S02]  /*a330*/  LOP3.LUT R24, R2, 0x38, R0, 0xfe, !PT ;  /* 0x0000003802187812 */ /* 0x000fc400078efe00 */
[C-C-:B------:R-:W-:Y:S02]  /*a340*/  LOP3.LUT R23, R2.reuse, 0x3a, R0.reuse, 0xfe, !PT ;  /* 0x0000003a02177812 */ /* 0x140fe400078efe00 */
[C-C-:B------:R-:W-:Y:S02]  /*a350*/  LOP3.LUT R22, R2.reuse, 0x3c, R0.reuse, 0xfe, !PT ;  /* 0x0000003c02167812 */ /* 0x140fe400078efe00 */
[----:B------:R-:W-:Y:S01]  /*a360*/  LOP3.LUT R0, R2, 0x3e, R0, 0xfe, !PT ;  /* 0x0000003e02007812 */ /* 0x000fe200078efe00 */
[C---:B--2---:R-:W-:Y:S01]  /*a370*/  IMAD R2, R6.reuse, UR4, RZ ;  /* 0x0000000406027c24 */ /* 0x044fe2000f8e02ff */
[----:B------:R-:W-:Y:S01]  /*a380*/  ULDC.64 UR4, c[0x0][0x220] ;  /* 0x0000880000047ab9 */ /* 0x000fe20000000a00 */
[----:B------:R-:W-:Y:S01]  /*a390*/  BAR.SYNC.DEFER_BLOCKING 0x0 ;  /* 0x0000000000007b1d */ /* 0x000fe20000010000 */
[----:B------:R-:W-:Y:S02]  /*a3a0*/  ISETP.GE.AND P0, PT, R6, UR6, PT ;  /* 0x0000000606007c0c */ /* 0x000fe4000bf06270 */
[----:B------:R-:W-:-:S03]  /*a3b0*/  LEA R64, P1, R2, UR4, 0x1 ;  /* 0x0000000402407c11 */ /* 0x000fc6000f8208ff */
[----:B------:R-:W-:Y:S01]  /*a3c0*/  ULDC UR4, c[0x0][0x248] ;  /* 0x0000920000047ab9 */ /* 0x000fe20000000800 */
[C---:B------:R-:W-:Y:S01]  /*a3d0*/  ISETP.LT.AND P4, PT, R5.reuse, UR7, !P0 ;  /* 0x0000000705007c0c */ /* 0x040fe2000c781270 */
[----:B------:R-:W-:Y:S01]  /*a3e0*/  IMAD R19, R5, UR4, RZ ;  /* 0x0000000405137c24 */ /* 0x000fe2000f8e02ff */
[C---:B------:R-:W-:Y:S01]  /*a3f0*/  ISETP.LT.AND P3, PT, R4.reuse, UR7, !P0 ;  /* 0x0000000704007c0c */ /* 0x040fe2000c761270 */
[----:B------:R-:W-:Y:S02]  /*a400*/  IMAD R20, R4, UR4, RZ ;  /* 0x0000000404147c24 */ /* 0x000fe4000f8e02ff */
[----:B------:R-:W1:Y:S01]  /*a410*/  LDS.128 R4, [R61] ;  /* 0x000000003d047984 */ /* 0x000e620000000c00 */
[----:B------:R-:W-:Y:S01]  /*a420*/  BAR.SYNC.DEFER_BLOCKING 0x0 ;  /* 0x0000000000007b1d */ /* 0x000fe20000010000 */
[----:B------:R-:W-:Y:S01]  /*a430*/  LEA.HI.X.SX32 R65, R2, UR5, 0x1, P1 ;  /* 0x0000000502417c11 */ /* 0x000fe200088f0eff */
[----:B---3--:R-:W-:Y:S01]  /*a440*/  IMAD R32, R3, UR4, RZ ;  /* 0x0000000403207c24 */ /* 0x008fe2000f8e02ff */
[----:B------:R-:W-:-:S02]  /*a450*/  LEA R2, P1, R19, R64, 0x1 ;  /* 0x0000004013027211 */ /* 0x000fc400078208ff */
[----:B------:R-:W-:Y:S02]  /*a460*/  ISETP.LT.AND P2, PT, R3, UR7, !P0 ;  /* 0x0000000703007c0c */ /* 0x000fe4000c741270 */
[-C--:B------:R-:W-:Y:S01]  /*a470*/  LEA R16, P5, R20, R64.reuse, 0x1 ;  /* 0x0000004014107211 */ /* 0x080fe200078a08ff */
[----:B------:R-:W-:Y:S01]  /*a480*/  STSM.16.M88.4 [R60], R48 ;  /* 0x000000303c007844 */ /* 0x000fe20000000200 */
[----:B------:R-:W-:Y:S01]  /*a490*/  BAR.SYNC.DEFER_BLOCKING 0x0 ;  /* 0x0000000000007b1d */ /* 0x000fe20000010000 */
[-C--:B------:R-:W-:Y:S01]  /*a4a0*/  LEA.HI.X.SX32 R3, R19, R65.reuse, 0x1, P1 ;  /* 0x0000004113037211 */ /* 0x080fe200008f0eff */
[C---:B------:R-:W-:Y:S01]  /*a4b0*/  IMAD R33, R17.reuse, UR4, RZ ;  /* 0x0000000411217c24 */ /* 0x040fe2000f8e02ff */
[----:B------:R-:W-:Y:S02]  /*a4c0*/  LEA R18, P6, R32, R64, 0x1 ;  /* 0x0000004020127211 */ /* 0x000fe400078c08ff */
[----:B------:R-:W-:Y:S02]  /*a4d0*/  ISETP.LT.AND P1, PT, R17, UR7, !P0 ;  /* 0x0000000711007c0c */ /* 0x000fe4000c721270 */
[----:B------:R-:W-:-:S02]  /*a4e0*/  LEA.HI.X.SX32 R17, R20, R65, 0x1, P5 ;  /* 0x0000004114117211 */ /* 0x000fc400028f0eff */
[----:B------:R-:W-:Y:S01]  /*a4f0*/  LEA.HI.X.SX32 R19, R32, R65, 0x1, P6 ;  /* 0x0000004120137211 */ /* 0x000fe200030f0eff */
[----:B------:R-:W-:Y:S01]  /*a500*/  IMAD R32, R21, UR4, RZ ;  /* 0x0000000415207c24 */ /* 0x000fe2000f8e02ff */
[----:B0-----:R0:W-:Y:S04]  /*a510*/  @P4 STG.E.U16 desc[UR14][R2.64], R12 ;  /* 0x0000000c02004986 */ /* 0x0011e8000c10150e */
[----:B------:R-:W-:Y:S01]  /*a520*/  @P3 STG.E.U16 desc[UR14][R16.64], R13 ;  /* 0x0000000d10003986 */ /* 0x000fe2000c10150e */
[----:B------:R-:W-:-:S03]  /*a530*/  LEA R20, P3, R33, R64, 0x1 ;  /* 0x0000004021147211 */ /* 0x000fc600078608ff */
[----:B------:R2:W-:Y:S01]  /*a540*/  @P2 STG.E.U16 desc[UR14][R18.64], R14 ;  /* 0x0000000e12002986 */ /* 0x0005e2000c10150e */
[----:B------:R-:W-:Y:S02]  /*a550*/  ISETP.LT.AND P2, PT, R21, UR7, !P0 ;  /* 0x0000000715007c0c */ /* 0x000fe4000c741270 */
[----:B------:R-:W-:Y:S01]  /*a560*/  LEA.HI.X.SX32 R21, R33, R65, 0x1, P3 ;  /* 0x0000004121157211 */ /* 0x000fe200018f0eff */
[----:B------:R-:W3:Y:S01]  /*a570*/  LDS.128 R60, [R61] ;  /* 0x000000003d3c7984 */ /* 0x000ee20000000c00 */
[C---:B------:R-:W-:Y:S01]  /*a580*/  ISETP.LT.AND P4, PT, R59.reuse, UR7, !P0 ;  /* 0x000000073b007c0c */ /* 0x040fe2000c781270 */
[----:B------:R-:W-:Y:S01]  /*a590*/  IMAD R59, R59, UR4, RZ ;  /* 0x000000043b3b7c24 */ /* 0x000fe2000f8e02ff */
[C---:B------:R-:W-:Y:S01]  /*a5a0*/  ISETP.LT.AND P3, PT, R58.reuse, UR7, !P0 ;  /* 0x000000073a007c0c */ /* 0x040fe2000c761270 */
[----:B------:R5:W-:Y:S01]  /*a5b0*/  @P1 STG.E.U16 desc[UR14][R20.64], R15 ;  /* 0x0000000f14001986 */ /* 0x000be2000c10150e */
[----:B------:R-:W-:Y:S01]  /*a5c0*/  IMAD R58, R58, UR4, RZ ;  /* 0x000000043a3a7c24 */ /* 0x000fe2000f8e02ff */
[----:B0-----:R-:W-:-:S02]  /*a5d0*/  LEA R2, P1, R32, R64, 0x1 ;  /* 0x0000004020027211 */ /* 0x001fc400078208ff */
[----:B--2---:R-:W-:Y:S02]  /*a5e0*/  PRMT R19, R12, 0x7632, R19 ;  /* 0x000076320c137816 */ /* 0x004fe40000000013 */
[-C--:B------:R-:W-:Y:S02]  /*a5f0*/  LEA R12, P5, R59, R64.reuse, 0x1 ;  /* 0x000000403b0c7211 */ /* 0x080fe400078a08ff */
[-C--:B------:R-:W-:Y:S02]  /*a600*/  LEA.HI.X.SX32 R3, R32, R65.reuse, 0x1, P1 ;  /* 0x0000004120037211 */ /* 0x080fe400008f0eff */
[----:B------:R-:W-:Y:S02]  /*a610*/  PRMT R14, R13, 0x7632, R14 ;  /* 0x000076320d0e7816 */ /* 0x000fe4000000000e */
[----:B------:R-:W-:Y:S02]  /*a620*/  LEA R16, P6, R58, R64, 0x1 ;  /* 0x000000403a107211 */ /* 0x000fe400078c08ff */
[----:B------:R-:W-:Y:S01]  /*a630*/  LEA.HI.X.SX32 R13, R59, R65, 0x1, P5 ;  /* 0x000000413b0d7211 */ /* 0x000fe200028f0eff */
[----:B------:R0:W-:Y:S01]  /*a640*/  @P2 STG.E.U16 desc[UR14][R2.64], R19 ;  /* 0x0000001302002986 */ /* 0x0001e2000c10150e */
[----:B-----5:R-:W-:-:S02]  /*a650*/  PRMT R21, R14, 0x7632, R21 ;  /* 0x000076320e157816 */ /* 0x020fc40000000015 */
[----:B------:R-:W-:Y:S01]  /*a660*/  LEA.HI.X.SX32 R17, R58, R65, 0x1, P6 ;  /* 0x000000413a117211 */ /* 0x000fe200030f0eff */
[----:B------:R2:W-:Y:S01]  /*a670*/  @P4 STG.E.U16 desc[UR14][R12.64], R14 ;  /* 0x0000000e0c004986 */ /* 0x0005e2000c10150e */
[C---:B------:R-:W-:Y:S01]  /*a680*/  ISETP.LT.AND P2, PT, R57.reuse, UR7, !P0 ;  /* 0x0000000739007c0c */ /* 0x040fe2000c741270 */
[----:B------:R-:W-:Y:S01]  /*a690*/  IMAD R57, R57, UR4, RZ ;  /* 0x0000000439397c24 */ /* 0x000fe2000f8e02ff */
[C---:B------:R-:W-:Y:S01]  /*a6a0*/  ISETP.LT.AND P4, PT, R56.reuse, UR7, !P0 ;  /* 0x0000000738007c0c */ /* 0x040fe2000c781270 */
[----:B------:R-:W-:Y:S01]  /*a6b0*/  IMAD R56, R56, UR4, RZ ;  /* 0x0000000438387c24 */ /* 0x000fe2000f8e02ff */
[----:B------:R-:W-:Y:S01]  /*a6c0*/  @P3 STG.E.U16 desc[UR14][R16.64], R21 ;  /* 0x0000001510003986 */ /* 0x000fe2000c10150e */
[C---:B------:R-:W-:Y:S01]  /*a6d0*/  ISETP.LT.AND P3, PT, R55.reuse, UR7, !P0 ;  /* 0x0000000737007c0c */ /* 0x040fe2000c761270 */
[----:B------:R-:W-:Y:S01]  /*a6e0*/  IMAD R55, R55, UR4, RZ ;  /* 0x0000000437377c24 */ /* 0x000fe2000f8e02ff */
[-C--:B------:R-:W-:Y:S02]  /*a6f0*/  LEA R18, P6, R57, R64.reuse, 0x1 ;  /* 0x0000004039127211 */ /* 0x080fe400078c08ff */
[C---:B------:R-:W-:Y:S01]  /*a700*/  ISETP.LT.AND P1, PT, R54.reuse, UR7, !P0 ;  /* 0x0000000736007c0c */ /* 0x040fe2000c721270 */
[----:B------:R-:W-:Y:S01]  /*a710*/  IMAD R54, R54, UR4, RZ ;  /* 0x0000000436367c24 */ /* 0x000fe2000f8e02ff */
[----:B0-----:R-:W-:-:S02]  /*a720*/  LEA R2, P5, R56, R64, 0x1 ;  /* 0x0000004038027211 */ /* 0x001fc400078a08ff */
[-C--:B------:R-:W-:Y:S02]  /*a730*/  LEA.HI.X.SX32 R19, R57, R65.reuse, 0x1, P6 ;  /* 0x0000004139137211 */ /* 0x080fe400030f0eff */
[----:B------:R-:W-:Y:S02]  /*a740*/  PRMT R15, R15, 0x7632, R15 ;  /* 0x000076320f0f7816 */ /* 0x000fe4000000000f */
[CC--:B--2---:R-:W-:Y:S02]  /*a750*/  LEA R12, P6, R55.reuse, R64.reuse, 0x1 ;  /* 0x00000040370c7211 */ /* 0x0c4fe400078c08ff */
[-C--:B------:R-:W-:Y:S02]  /*a760*/  LEA.HI.X.SX32 R3, R56, R65.reuse, 0x1, P5 ;  /* 0x0000004138037211 */ /* 0x080fe400028f0eff */
[----:B------:R-:W-:Y:S01]  /*a770*/  LEA R14, P5, R54, R64, 0x1 ;  /* 0x00000040360e7211 */ /* 0x000fe200078a08ff */
[----:B------:R0:W-:Y:S01]  /*a780*/  @P2 STG.E.U16 desc[UR14][R18.64], R15 ;  /* 0x0000000f12002986 */ /* 0x0001e2000c10150e */
[----:B------:R-:W-:-:S02]  /*a790*/  LEA.HI.X.SX32 R13, R55, R65, 0x1, P6 ;  /* 0x00000041370d7211 */ /* 0x000fc400030f0eff */
[C---:B------:R-:W-:Y:S01]  /*a7a0*/  ISETP.LT.AND P2, PT, R53.reuse, UR7, !P0 ;  /* 0x0000000735007c0c */ /* 0x040fe2000c741270 */
[----:B------:R-:W-:Y:S01]  /*a7b0*/  IMAD R53, R53, UR4, RZ ;  /* 0x0000000435357c24 */ /* 0x000fe2000f8e02ff */
[----:B----4-:R2:W-:Y:S01]  /*a7c0*/  @P4 STG.E.U16 desc[UR14][R2.64], R8 ;  /* 0x0000000802004986 */ /* 0x0105e2000c10150e */
[----:B0-----:R-:W-:-:S03]  /*a7d0*/  LEA.HI.X.SX32 R15, R54, R65, 0x1, P5 ;  /* 0x00000041360f7211 */ /* 0x001fc600028f0eff */
[----:B------:R0:W-:Y:S01]  /*a7e0*/  @P3 STG.E.U16 desc[UR14][R12.64], R9 ;  /* 0x000000090c003986 */ /* 0x0001e2000c10150e */
[C---:B------:R-:W-:Y:S01]  /*a7f0*/  ISETP.LT.AND P5, PT, R52.reuse, UR7, !P0 ;  /* 0x0000000734007c0c */ /* 0x040fe2000c7a1270 */
[----:B------:R-:W-:Y:S02]  /*a800*/  IMAD R52, R52, UR4, RZ ;  /* 0x0000000434347c24 */ /* 0x000fe4000f8e02ff */
[----:B------:R4:W-:Y:S01]  /*a810*/  @P1 STG.E.U16 desc[UR14][R14.64], R10 ;  /* 0x0000000a0e001986 */ /* 0x0009e2000c10150e */
[C---:B------:R-:W-:Y:S01]  /*a820*/  ISETP.LT.AND P1, PT, R47.reuse, UR7, !P0 ;  /* 0x000000072f007c0c */ /* 0x040fe2000c721270 */
[----:B------:R-:W-:Y:S01]  /*a830*/  IMAD R47, R47, UR4, RZ ;  /* 0x000000042f2f7c24 */ /* 0x000fe2000f8e02ff */
[CC--:B------:R-:W-:Y:S02]  /*a840*/  LEA R16, P3, R53.reuse, R64.reuse, 0x1 ;  /* 0x0000004035107211 */ /* 0x0c0fe400078608ff */
[----:B--2---:R-:W-:Y:S02]  /*a850*/  LEA R2, P4, R52, R64, 0x1 ;  /* 0x0000004034027211 */ /* 0x004fe400078808ff */
[----:B------:R-:W-:-:S02]  /*a860*/  LEA.HI.X.SX32 R17, R53, R65, 0x1, P3 ;  /* 0x0000004135117211 */ /* 0x000fc400018f0eff */
[----:B0-----:R-:W-:Y:S02]  /*a870*/  PRMT R13, R8, 0x7632, R13 ;  /* 0x00007632080d7816 */ /* 0x001fe4000000000d */
[----:B------:R-:W-:Y:S02]  /*a880*/  LEA R8, P3, R47, R64, 0x1 ;  /* 0x000000402f087211 */ /* 0x000fe400078608ff */
[-C--:B------:R-:W-:Y:S02]  /*a890*/  LEA.HI.X.SX32 R3, R52, R65.reuse, 0x1, P4 ;  /* 0x0000004134037211 */ /* 0x080fe400020f0eff */
[----:B----4-:R-:W-:Y:S02]  /*a8a0*/  PRMT R15, R9, 0x7632, R15 ;  /* 0x00007632090f7816 */ /* 0x010fe4000000000f */
[C---:B------:R-:W-:Y:S01]  /*a8b0*/  ISETP.LT.AND P4, PT, R46.reuse, UR7, !P0 ;  /* 0x000000072e007c0c */ /* 0x040fe2000c781270 */
[----:B------:R-:W-:Y:S01]  /*a8c0*/  IMAD R46, R46, UR4, RZ ;  /* 0x000000042e2e7c24 */ /* 0x000fe2000f8e02ff */
[----:B------:R-:W-:-:S02]  /*a8d0*/  LEA.HI.X.SX32 R9, R47, R65, 0x1, P3 ;  /* 0x000000412f097211 */ /* 0x000fc400018f0eff */
[C---:B------:R-:W-:Y:S01]  /*a8e0*/  ISETP.LT.AND P3, PT, R45.reuse, UR7, !P0 ;  /* 0x000000072d007c0c */ /* 0x040fe2000c761270 */
[----:B------:R-:W-:Y:S01]  /*a8f0*/  IMAD R45, R45, UR4, RZ ;  /* 0x000000042d2d7c24 */ /* 0x000fe2000f8e02ff */
[----:B------:R0:W-:Y:S01]  /*a900*/  @P2 STG.E.U16 desc[UR14][R16.64], R11 ;  /* 0x0000000b10002986 */ /* 0x0001e2000c10150e */
[-C--:B------:R-:W-:Y:S02]  /*a910*/  LEA R12, P2, R46, R64.reuse, 0x1 ;  /* 0x000000402e0c7211 */ /* 0x080fe400078408ff */
[----:B------:R-:W-:Y:S01]  /*a920*/  PRMT R18, R10, 0x7632, R18 ;  /* 0x000076320a127816 */ /* 0x000fe20000000012 */
[----:B------:R2:W-:Y:S01]  /*a930*/  @P5 STG.E.U16 desc[UR14][R2.64], R13 ;  /* 0x0000000d02005986 */ /* 0x0005e2000c10150e */
[----:B------:R-:W-:-:S03]  /*a940*/  LEA R10, P5, R45, R64, 0x1 ;  /* 0x000000402d0a7211 */ /* 0x000fc600078a08ff */
[----:B------:R4:W-:Y:S01]  /*a950*/  @P1 STG.E.U16 desc[UR14][R8.64], R15 ;  /* 0x0000000f08001986 */ /* 0x0009e2000c10150e */
[C---:B------:R-:W-:Y:S01]  /*a960*/  ISETP.LT.AND P1, PT, R44.reuse, UR7, !P0 ;  /* 0x000000072c007c0c */ /* 0x040fe2000c721270 */
[----:B------:R-:W-:Y:S01]  /*a970*/  IMAD R44, R44, UR4, RZ ;  /* 0x000000042c2c7c24 */ /* 0x000fe2000f8e02ff */
[----:B------:R-:W-:Y:S02]  /*a980*/  PRMT R19, R11, 0x7632, R19 ;  /* 0x000076320b137816 */ /* 0x000fe40000000013 */
[-C--:B0-----:R-:W-:Y:S02]  /*a990*/  LEA.HI.X.SX32 R11, R45, R65.reuse, 0x1, P5 ;  /* 0x000000412d0b7211 */ /* 0x081fe400028f0eff */
[-C--:B--2---:R-:W-:Y:S02]  /*a9a0*/  LEA.HI.X.SX32 R13, R46, R65.reuse, 0x1, P2 ;  /* 0x000000412e0d7211 */ /* 0x084fe400010f0eff */
[C---:B------:R-:W-:Y:S01]  /*a9b0*/  ISETP.LT.AND P2, PT, R39.reuse, UR7, !P0 ;  /* 0x0000000727007c0c */ /* 0x040fe2000c741270 */
[----:B------:R-:W-:Y:S01]  /*a9c0*/  IMAD R39, R39, UR4, RZ ;  /* 0x0000000427277c24 */ /* 0x000fe2000f8e02ff */
[-C--:B------:R-:W-:Y:S01]  /*a9d0*/  LEA R2, P6, R44, R64.reuse, 0x1 ;  /* 0x000000402c027211 */ /* 0x080fe200078c08ff */
[----:B------:R-:W-:Y:S03]  /*a9e0*/  @P4 STG.E.U16 desc[UR14][R12.64], R18 ;  /* 0x000000120c004986 */ /* 0x000fe6000c10150e */
[----:B----4-:R-:W-:Y:S01]  /*a9f0*/  LEA R8, P4, R39, R64, 0x1 ;  /* 0x0000004027087211 */ /* 0x010fe200078808ff */
[----:B------:R-:W-:Y:S01]  /*aa00*/  @P3 STG.E.U16 desc[UR14][R10.64], R19 ;  /* 0x000000130a003986 */ /* 0x000fe2000c10150e */
[C---:B------:R-:W-:Y:S01]  /*aa10*/  ISETP.LT.AND P3, PT, R38.reuse, UR7, !P0 ;  /* 0x0000000726007c0c */ /* 0x040fe2000c761270 */
[----:B------:R-:W-:Y:S01]  /*aa20*/  IMAD R38, R38, UR4, RZ ;  /* 0x0000000426267c24 */ /* 0x000fe2000f8e02ff */
[----:B------:R-:W-:-:S02]  /*aa30*/  LEA.HI.X.SX32 R3, R44, R65, 0x1, P6 ;  /* 0x000000412c037211 */ /* 0x000fc400030f0eff */
[----:B------:R-:W-:Y:S02]  /*aa40*/  LEA.HI.X.SX32 R9, R39, R65, 0x1, P4 ;  /* 0x0000004127097211 */ /* 0x000fe400020f0eff */
[----:B------:R-:W-:Y:S01]  /*aa50*/  LEA R14, P4, R38, R64, 0x1 ;  /* 0x00000040260e7211 */ /* 0x000fe200078808ff */
[----:B-1----:R0:W-:Y:S01]  /*aa60*/  @P1 STG.E.U16 desc[UR14][R2.64], R4 ;  /* 0x0000000402001986 */ /* 0x0021e2000c10150e */
[----:B------:R-:W-:-:S03]  /*aa70*/  ISETP.LT.AND P1, PT, R36, UR7, !P0 ;  /* 0x0000000724007c0c */ /* 0x000fc6000c721270 */
[----:B------:R1:W-:Y:S01]  /*aa80*/  @P2 STG.E.U16 desc[UR14][R8.64], R5 ;  /* 0x0000000508002986 */ /* 0x0003e2000c10150e */
[C---:B------:R-:W-:Y:S01]  /*aa90*/  ISETP.LT.AND P2, PT, R37.reuse, UR7, !P0 ;  /* 0x0000000725007c0c */ /* 0x040fe2000c741270 */
[----:B------:R-:W-:Y:S01]  /*aaa0*/  IMAD R37, R37, UR4, RZ ;  /* 0x0000000425257c24 */ /* 0x000fe2000f8e02ff */
[-C--:B------:R-:W-:Y:S01]  /*aab0*/  LEA.HI.X.SX32 R15, R38, R65.reuse, 0x1, P4 ;  /* 0x00000041260f7211 */ /* 0x080fe200020f0eff */
[----:B------:R-:W-:Y:S01]  /*aac0*/  IMAD R36, R36, UR4, RZ ;  /* 0x0000000424247c24 */ /* 0x000fe2000f8e02ff */
[C---:B------:R-:W-:Y:S01]  /*aad0*/  ISETP.LT.AND P4, PT, R31.reuse, UR7, !P0 ;  /* 0x000000071f007c0c */ /* 0x040fe2000c781270 */
[----:B------:R-:W-:Y:S01]  /*aae0*/  IMAD R31, R31, UR4, RZ ;  /* 0x000000041f1f7c24 */ /* 0x000fe2000f8e02ff */
[CC--:B0-----:R-:W-:Y:S01]  /*aaf0*/  LEA R2, P5, R37.reuse, R64.reuse, 0x1 ;  /* 0x0000004025027211 */ /* 0x0c1fe200078a08ff */
[----:B------:R-:W-:Y:S01]  /*ab00*/  @P3 STG.E.U16 desc[UR14][R14.64], R6 ;  /* 0x000000060e003986 */ /* 0x000fe2000c10150e */
[----:B-1----:R-:W-:Y:S02]  /*ab10*/  LEA R8, P3, R36, R64, 0x1 ;  /* 0x0000004024087211 */ /* 0x002fe400078608ff */
[----:B------:R-:W-:-:S02]  /*ab20*/  LEA.HI.X.SX32 R3, R37, R65, 0x1, P5 ;  /* 0x0000004125037211 */ /* 0x000fc400028f0eff */
[----:B------:R-:W-:Y:S02]  /*ab30*/  PRMT R5, R4, 0x7632, R5 ;  /* 0x0000763204057816 */ /* 0x000fe40000000005 */
[-C--:B------:R-:W-:Y:S02]  /*ab40*/  LEA.HI.X.SX32 R9, R36, R65.reuse, 0x1, P3 ;  /* 0x0000004124097211 */ /* 0x080fe400018f0eff */
[-C--:B------:R-:W-:Y:S01]  /*ab50*/  LEA R10, P6, R31, R64.reuse, 0x1 ;  /* 0x000000401f0a7211 */ /* 0x080fe200078c08ff */
[----:B------:R0:W-:Y:S01]  /*ab60*/  @P2 STG.E.U16 desc[UR14][R2.64], R7 ;  /* 0x0000000702002986 */ /* 0x0001e2000c10150e */
[----:B------:R-:W-:Y:S02]  /*ab70*/  PRMT R12, R5, 0x7632, R12 ;  /* 0x00007632050c7816 */ /* 0x000fe4000000000c */
[----:B------:R-:W-:Y:S01]  /*ab80*/  LEA.HI.X.SX32 R11, R31, R65, 0x1, P6 ;  /* 0x000000411f0b7211 */ /* 0x000fe200030f0eff */
[----:B------:R1:W-:Y:S01]  /*ab90*/  @P1 STG.E.U16 desc[UR14][R8.64], R5 ;  /* 0x0000000508001986 */ /* 0x0003e2000c10150e */
[C---:B------:R-:W-:Y:S01]  /*aba0*/  ISETP.LT.AND P1, PT, R30.reuse, UR7, !P0 ;  /* 0x000000071e007c0c */ /* 0x040fe2000c721270 */
[----:B------:R-:W-:Y:S01]  /*abb0*/  IMAD R30, R30, UR4, RZ ;  /* 0x000000041e1e7c24 */ /* 0x000fe2000f8e02ff */
[C---:B------:R-:W-:Y:S01]  /*abc0*/  ISETP.LT.AND P3, PT, R29.reuse, UR7, !P0 ;  /* 0x000000071d007c0c */ /* 0x040fe2000c761270 */
[----:B------:R-:W-:Y:S01]  /*abd0*/  IMAD R29, R29, UR4, RZ ;  /* 0x000000041d1d7c24 */ /* 0x000fe2000f8e02ff */
[----:B------:R2:W-:Y:S01]  /*abe0*/  @P4 STG.E.U16 desc[UR14][R10.64], R12 ;  /* 0x0000000c0a004986 */ /* 0x0005e2000c10150e */
[C---:B------:R-:W-:Y:S01]  /*abf0*/  ISETP.LT.AND P2, PT, R28.reuse, UR7, !P0 ;  /* 0x000000071c007c0c */ /* 0x040fe2000c741270 */
[----:B------:R-:W-:Y:S01]  /*ac00*/  IMAD R28, R28, UR4, RZ ;  /* 0x000000041c1c7c24 */ /* 0x000fe2000f8e02ff */
[----:B------:R-:W-:-:S02]  /*ac10*/  LEA R4, P6, R30, R64, 0x1 ;  /* 0x000000401e047211 */ /* 0x000fc400078c08ff */
[C---:B------:R-:W-:Y:S01]  /*ac20*/  ISETP.LT.AND P4, PT, R27.reuse, UR7, !P0 ;  /* 0x000000071b007c0c */ /* 0x040fe2000c781270 */
[----:B------:R-:W-:Y:S01]  /*ac30*/  IMAD R27, R27, UR4, RZ ;  /* 0x000000041b1b7c24 */ /* 0x000fe2000f8e02ff */
[CC--:B0-----:R-:W-:Y:S02]  /*ac40*/  LEA R2, P5, R29.reuse, R64.reuse, 0x1 ;  /* 0x000000401d027211 */ /* 0x0c1fe400078a08ff */
[----:B-1----:R-:W-:Y:S02]  /*ac50*/  PRMT R9, R6, 0x7632, R9 ;  /* 0x0000763206097816 */ /* 0x002fe40000000009 */
[-C--:B------:R-:W-:Y:S02]  /*ac60*/  LEA.HI.X.SX32 R5, R30, R65.reuse, 0x1, P6 ;  /* 0x000000411e057211 */ /* 0x080fe400030f0eff */
[----:B------:R-:W-:Y:S02]  /*ac70*/  LEA R6, P6, R28, R64, 0x1 ;  /* 0x000000401c067211 */ /* 0x000fe400078c08ff */
[----:B------:R-:W-:-:S02]  /*ac80*/  LEA.HI.X.SX32 R3, R29, R65, 0x1, P5 ;  /* 0x000000411d037211 */ /* 0x000fc400028f0eff */
[----:B------:R-:W-:Y:S01]  /*ac90*/  LEA R8, P5, R27, R64, 0x1 ;  /* 0x000000401b087211 */ /* 0x000fe200078a08ff */
[----:B------:R0:W-:Y:S01]  /*aca0*/  @P1 STG.E.U16 desc[UR14][R4.64], R9 ;  /* 0x0000000904001986 */ /* 0x0001e2000c10150e */
[----:B--2---:R-:W-:Y:S02]  /*acb0*/  PRMT R10, R7, 0x7632, R10 ;  /* 0x00007632070a7816 */ /* 0x004fe4000000000a */
[----:B------:R-:W-:-:S03]  /*acc0*/  LEA.HI.X.SX32 R7, R28, R65, 0x1, P6 ;  /* 0x000000411c077211 */ /* 0x000fc600030f0eff */
[----:B------:R1:W-:Y:S01]  /*acd0*/  @P3 STG.E.U16 desc[UR14][R2.64], R10 ;  /* 0x0000000a02003986 */ /* 0x0003e2000c10150e */
[----:B0-----:R-:W-:-:S03]  /*ace0*/  LEA.HI.X.SX32 R9, R27, R65, 0x1, P5 ;  /* 0x000000411b097211 */ /* 0x001fc600028f0eff */
[----:B---3--:R0:W-:Y:S01]  /*acf0*/  @P2 STG.E.U16 desc[UR14][R6.64], R60 ;  /* 0x0000003c06002986 */ /* 0x0081e2000c10150e */
[C---:B------:R-:W-:Y:S01]  /*ad00*/  ISETP.LT.AND P5, PT, R26.reuse, UR7, !P0 ;  /* 0x000000071a007c0c */ /* 0x040fe2000c7a1270 */
[----:B------:R-:W-:Y:S02]  /*ad10*/  IMAD R26, R26, UR4, RZ ;  /* 0x000000041a1a7c24 */ /* 0x000fe4000f8e02ff */
[----:B------:R2:W-:Y:S01]  /*ad20*/  @P4 STG.E.U16 desc[UR14][R8.64], R61 ;  /* 0x0000003d08004986 */ /* 0x0005e2000c10150e */
[C---:B------:R-:W-:Y:S01]  /*ad30*/  ISETP.LT.AND P4, PT, R25.reuse, UR7, !P0 ;  /* 0x0000000719007c0c */ /* 0x040fe2000c781270 */
[----:B------:R-:W-:Y:S01]  /*ad40*/  IMAD R25, R25, UR4, RZ ;  /* 0x0000000419197c24 */ /* 0x000fe2000f8e02ff */
[C---:B------:R-:W-:Y:S01]  /*ad50*/  ISETP.LT.AND P3, PT, R24.reuse, UR7, !P0 ;  /* 0x0000000718007c0c */ /* 0x040fe2000c761270 */
[----:B------:R-:W-:Y:S01]  /*ad60*/  IMAD R24, R24, UR4, RZ ;  /* 0x0000000418187c24 */ /* 0x000fe2000f8e02ff */
[-C--:B-1----:R-:W-:Y:S01]  /*ad70*/  LEA R2, P6, R26, R64.reuse, 0x1 ;  /* 0x000000401a027211 */ /* 0x082fe200078c08ff */
[----:B------:R-:W-:Y:S01]  /*ad80*/  IMAD R11, R23, UR4, RZ ;  /* 0x00000004170b7c24 */ /* 0x000fe2000f8e02ff */
[----:B------:R-:W-:Y:S01]  /*ad90*/  LEA R4, P1, R25, R64, 0x1 ;  /* 0x0000004019047211 */ /* 0x000fe200078208ff */
[----:B------:R-:W-:Y:S01]  /*ada0*/  IMAD R13, R22, UR4, RZ ;  /* 0x00000004160d7c24 */ /* 0x000fe2000f8e02ff */
[----:B------:R-:W-:-:S02]  /*adb0*/  LEA.HI.X.SX32 R3, R26, R65, 0x1, P6 ;  /* 0x000000411a037211 */ /* 0x000fc400030f0eff */
[CC--:B0-----:R-:W-:Y:S02]  /*adc0*/  LEA R6, P2, R24.reuse, R64.reuse, 0x1 ;  /* 0x0000004018067211 */ /* 0x0c1fe400078408ff */
[-C--:B--2---:R-:W-:Y:S02]  /*add0*/  LEA R8, P6, R11, R64.reuse, 0x1 ;  /* 0x000000400b087211 */ /* 0x084fe400078c08ff */
[-C--:B------:R-:W-:Y:S02]  /*ade0*/  LEA.HI.X.SX32 R5, R25, R65.reuse, 0x1, P1 ;  /* 0x0000004119057211 */ /* 0x080fe400008f0eff */
[----:B------:R-:W-:Y:S02]  /*adf0*/  LEA R10, P1, R13, R64, 0x1 ;  /* 0x000000400d0a7211 */ /* 0x000fe400078208ff */
[-C--:B------:R-:W-:Y:S02]  /*ae00*/  LEA.HI.X.SX32 R7, R24, R65.reuse, 0x1, P2 ;  /* 0x0000004118077211 */ /* 0x080fe400010f0eff */
[----:B------:R-:W-:-:S02]  /*ae10*/  LEA.HI.X.SX32 R9, R11, R65, 0x1, P6 ;  /* 0x000000410b097211 */ /* 0x000fc400030f0eff */
[----:B------:R-:W-:Y:S02]  /*ae20*/  ISETP.LT.AND P2, PT, R23, UR7, !P0 ;  /* 0x0000000717007c0c */ /* 0x000fe4000c741270 */
[----:B------:R-:W-:Y:S02]  /*ae30*/  LEA.HI.X.SX32 R11, R13, R65, 0x1, P1 ;  /* 0x000000410d0b7211 */ /* 0x000fe400008f0eff */
[----:B------:R-:W-:Y:S02]  /*ae40*/  ISETP.LT.AND P1, PT, R22, UR7, !P0 ;  /* 0x0000000716007c0c */ /* 0x000fe4000c721270 */
[C---:B------:R-:W-:Y:S01]  /*ae50*/  ISETP.LT.AND P0, PT, R0.reuse, UR7, !P0 ;  /* 0x0000000700007c0c */ /* 0x040fe2000c701270 */
[----:B------:R0:W-:Y:S01]  /*ae60*/  @P5 STG.E.U16 desc[UR14][R2.64], R62 ;  /* 0x0000003e02005986 */ /* 0x0001e2000c10150e */
[----:B------:R-:W-:Y:S01]  /*ae70*/  IMAD R14, R0, UR4, RZ ;  /* 0x00000004000e7c24 */ /* 0x000fe2000f8e02ff */
[----:B------:R-:W-:Y:S02]  /*ae80*/  PRMT R61, R61, 0x7632, R61 ;  /* 0x000076323d3d7816 */ /* 0x000fe4000000003d */
[----:B------:R1:W-:Y:S02]  /*ae90*/  @P4 STG.E.U16 desc[UR14][R4.64], R63 ;  /* 0x0000003f04004986 */ /* 0x0003e4000c10150e */
[----:B------:R-:W-:-:S02]  /*aea0*/  LEA R12, P6, R14, R64, 0x1 ;  /* 0x000000400e0c7211 */ /* 0x000fc400078c08ff */
[----:B0-----:R-:W-:Y:S02]  /*aeb0*/  PRMT R3, R60, 0x7632, R3 ;  /* 0x000076323c037816 */ /* 0x001fe40000000003 */
[----:B-1----:R-:W-:-:S03]  /*aec0*/  PRMT R5, R62, 0x7632, R5 ;  /* 0x000076323e057816 */ /* 0x002fc60000000005 */
[----:B------:R0:W-:Y:S04]  /*aed0*/  @P3 STG.E.U16 desc[UR14][R6.64], R3 ;  /* 0x0000000306003986 */ /* 0x0001e8000c10150e */
[----:B------:R0:W-:Y:S01]  /*aee0*/  @P2 STG.E.U16 desc[UR14][R8.64], R61 ;  /* 0x0000003d08002986 */ /* 0x0001e2000c10150e */
[----:B------:R-:W-:-:S03]  /*aef0*/  LEA.HI.X.SX32 R13, R14, R65, 0x1, P6 ;  /* 0x000000410e0d7211 */ /* 0x000fc600030f0eff */
[----:B------:R0:W-:Y:S01]  /*af00*/  @P1 STG.E.U16 desc[UR14][R10.64], R5 ;  /* 0x000000050a001986 */ /* 0x0001e2000c10150e */
[----:B------:R-:W-:Y:S05]  /*af10*/  @!P0 EXIT ;  /* 0x000000000000894d */ /* 0x000fea0003800000 */
[----:B0-----:R-:W-:-:S05]  /*af20*/  PRMT R6, R63, 0x7632, R6 ;  /* 0x000076323f067816 */ /* 0x001fca0000000006 */
[----:B------:R-:W-:Y:S01]  /*af30*/  STG.E.U16 desc[UR14][R12.64], R6 ;  /* 0x000000060c007986 */ /* 0x000fe2000c10150e */
[----:B------:R-:W-:Y:S05]  /*af40*/  EXIT ;  /* 0x000000000000794d */ /* 0x000fea0003800000 */
.L_x_2:
[----:B------:R-:W-:-:S00]  /*af50*/  BRA `(.L_x_2) ;  /* 0xfffffffc00fc7947 */ /* 0x000fc0000383ffff */
[----:B------:R-:W-:-:S00]  /*af60*/  NOP ;  /* 0x0000000000007918 */ /* 0x000fc00000000000 */
        /* <DEDUP_REMOVED lines=9> */
.L_x_3:


//--------------------- .nv.shared.matmul_kernel  --------------------------
	.section	.nv.shared.matmul_kernel,"aw",@nobits
	.sectionflags	@""
	.align	16
	.zero		1024


//--------------------- .nv.shared.reserved.0     --------------------------
	.section	.nv.shared.reserved.0,"aw",@nobits
	.weak		__nv_reservedSMEM_offset_0_alias
	.size		__nv_reservedSMEM_offset_0_alias, 0, 0
	.other		__nv_reservedSMEM_offset_0_alias,@"STO_CUDA_RESERVED_SHARED STV_DEFAULT"
__nv_reservedSMEM_offset_0_alias:
	.zero		0


//--------------------- .nv.constant0.matmul_kernel --------------------------
	.section	.nv.constant0.matmul_kernel,"a",@progbits
	.sectionflags	@""
	.align	4
.nv.constant0.matmul_kernel:
	.zero		608


//--------------------- SYMBOLS --------------------------

	.type		.nv.reservedSmem.offset0,@object
	.size		.nv.reservedSmem.offset0,0x4
